//
// Generated by NVIDIA NVVM Compiler
//
// Compiler Build ID: CL-36424714
// Cuda compilation tools, release 13.0, V13.0.88
// Based on NVVM 20.0.0
//

.version 9.0
.target sm_100
.address_size 64

	// .globl	_Z13cudaMatrixMulIfEvPT_S1_S1_iii
// _ZZ13cudaMatrixMulIfEvPT_S1_S1_iiiE5tileA has been demoted
// _ZZ13cudaMatrixMulIfEvPT_S1_S1_iiiE5tileB has been demoted
// _ZZ13cudaMatrixMulIiEvPT_S1_S1_iiiE5tileA has been demoted
// _ZZ13cudaMatrixMulIiEvPT_S1_S1_iiiE5tileB has been demoted
// _ZZ13cudaMatrixMulIhEvPT_S1_S1_iiiE5tileA has been demoted
// _ZZ13cudaMatrixMulIhEvPT_S1_S1_iiiE5tileB has been demoted

.visible .entry _Z13cudaMatrixMulIfEvPT_S1_S1_iii(
	.param .u64 .ptr .align 1 _Z13cudaMatrixMulIfEvPT_S1_S1_iii_param_0,
	.param .u64 .ptr .align 1 _Z13cudaMatrixMulIfEvPT_S1_S1_iii_param_1,
	.param .u64 .ptr .align 1 _Z13cudaMatrixMulIfEvPT_S1_S1_iii_param_2,
	.param .u32 _Z13cudaMatrixMulIfEvPT_S1_S1_iii_param_3,
	.param .u32 _Z13cudaMatrixMulIfEvPT_S1_S1_iii_param_4,
	.param .u32 _Z13cudaMatrixMulIfEvPT_S1_S1_iii_param_5
)
{
	.reg .pred 	%p<17>;
	.reg .b32 	%r<144>;
	.reg .b32 	%f<58>;
	.reg .b64 	%rd<13>;
	// demoted variable
	.shared .align 4 .b8 _ZZ13cudaMatrixMulIfEvPT_S1_S1_iiiE5tileA[4096];
	// demoted variable
	.shared .align 4 .b8 _ZZ13cudaMatrixMulIfEvPT_S1_S1_iiiE5tileB[4096];
	ld.param.u64 	%rd3, [_Z13cudaMatrixMulIfEvPT_S1_S1_iii_param_0];
	ld.param.u64 	%rd4, [_Z13cudaMatrixMulIfEvPT_S1_S1_iii_param_1];
	ld.param.u64 	%rd5, [_Z13cudaMatrixMulIfEvPT_S1_S1_iii_param_2];
	ld.param.u32 	%r32, [_Z13cudaMatrixMulIfEvPT_S1_S1_iii_param_3];
	ld.param.u32 	%r30, [_Z13cudaMatrixMulIfEvPT_S1_S1_iii_param_4];
	ld.param.u32 	%r31, [_Z13cudaMatrixMulIfEvPT_S1_S1_iii_param_5];
	mov.u32 	%r33, %ctaid.y;
	mov.u32 	%r34, %ntid.y;
	mov.u32 	%r1, %tid.y;
	mad.lo.s32 	%r35, %r33, %r34, %r1;
	mov.u32 	%r36, %ctaid.x;
	mov.u32 	%r3, %ntid.x;
	mov.u32 	%r4, %tid.x;
	mad.lo.s32 	%r5, %r36, %r3, %r4;
	setp.gt.s32 	%p1, %r5, %r31;
	setp.gt.s32 	%p2, %r35, %r32;
	or.pred  	%p3, %p1, %p2;
	@%p3 bra 	$L__BB0_17;
	setp.lt.s32 	%p4, %r30, 1;
	mov.f32 	%f56, 0f00000000;
	@%p4 bra 	$L__BB0_15;
	mad.lo.s32 	%r6, %r30, %r35, %r4;
	mul.lo.s32 	%r7, %r1, %r3;
	add.s32 	%r38, %r7, %r4;
	shl.b32 	%r39, %r38, 2;
	mov.u32 	%r40, _ZZ13cudaMatrixMulIfEvPT_S1_S1_iiiE5tileA;
	add.s32 	%r8, %r40, %r39;
	mov.u32 	%r41, _ZZ13cudaMatrixMulIfEvPT_S1_S1_iiiE5tileB;
	add.s32 	%r9, %r41, %r39;
	and.b32  	%r10, %r3, 7;
	and.b32  	%r11, %r3, 2040;
	shl.b32 	%r42, %r4, 2;
	add.s32 	%r12, %r41, %r42;
	shl.b32 	%r43, %r7, 2;
	add.s32 	%r44, %r43, %r40;
	add.s32 	%r13, %r44, 16;
	shl.b32 	%r14, %r3, 2;
	cvta.to.global.u64 	%rd1, %rd3;
	cvta.to.global.u64 	%rd2, %rd4;
	mov.f32 	%f56, 0f00000000;
	mov.b32 	%r137, 0;
$L__BB0_3:
	setp.lt.u32 	%p5, %r3, 8;
	add.s32 	%r46, %r6, %r137;
	mul.wide.u32 	%rd6, %r46, 4;
	add.s64 	%rd7, %rd1, %rd6;
	ld.global.f32 	%f18, [%rd7];
	cvt.rzi.s32.f32 	%r47, %f18;
	st.shared.u32 	[%r8], %r47;
	add.s32 	%r48, %r137, %r1;
	mad.lo.s32 	%r49, %r48, %r31, %r5;
	mul.wide.u32 	%rd8, %r49, 4;
	add.s64 	%rd9, %rd2, %rd8;
	ld.global.f32 	%f19, [%rd9];
	cvt.rzi.s32.f32 	%r50, %f19;
	st.shared.u32 	[%r9], %r50;
	bar.sync 	0;
	mov.b32 	%r142, 0;
	@%p5 bra 	$L__BB0_6;
	and.b32  	%r51, %r3, -8;
	neg.s32 	%r140, %r51;
	mov.u32 	%r138, %r13;
	mov.u32 	%r139, %r12;
$L__BB0_5:
	.pragma "nounroll";
	ld.shared.u32 	%r52, [%r138+-16];
	ld.shared.u32 	%r53, [%r139];
	mul.lo.s32 	%r54, %r53, %r52;
	cvt.rn.f32.s32 	%f20, %r54;
	add.f32 	%f21, %f56, %f20;
	ld.shared.u32 	%r55, [%r138+-12];
	add.s32 	%r56, %r139, %r14;
	ld.shared.u32 	%r57, [%r56];
	mul.lo.s32 	%r58, %r57, %r55;
	cvt.rn.f32.s32 	%f22, %r58;
	add.f32 	%f23, %f21, %f22;
	ld.shared.u32 	%r59, [%r138+-8];
	add.s32 	%r60, %r56, %r14;
	ld.shared.u32 	%r61, [%r60];
	mul.lo.s32 	%r62, %r61, %r59;
	cvt.rn.f32.s32 	%f24, %r62;
	add.f32 	%f25, %f23, %f24;
	ld.shared.u32 	%r63, [%r138+-4];
	add.s32 	%r64, %r60, %r14;
	ld.shared.u32 	%r65, [%r64];
	mul.lo.s32 	%r66, %r65, %r63;
	cvt.rn.f32.s32 	%f26, %r66;
	add.f32 	%f27, %f25, %f26;
	ld.shared.u32 	%r67, [%r138];
	add.s32 	%r68, %r64, %r14;
	ld.shared.u32 	%r69, [%r68];
	mul.lo.s32 	%r70, %r69, %r67;
	cvt.rn.f32.s32 	%f28, %r70;
	add.f32 	%f29, %f27, %f28;
	ld.shared.u32 	%r71, [%r138+4];
	add.s32 	%r72, %r68, %r14;
	ld.shared.u32 	%r73, [%r72];
	mul.lo.s32 	%r74, %r73, %r71;
	cvt.rn.f32.s32 	%f30, %r74;
	add.f32 	%f31, %f29, %f30;
	ld.shared.u32 	%r75, [%r138+8];
	add.s32 	%r76, %r72, %r14;
	ld.shared.u32 	%r77, [%r76];
	mul.lo.s32 	%r78, %r77, %r75;
	cvt.rn.f32.s32 	%f32, %r78;
	add.f32 	%f33, %f31, %f32;
	ld.shared.u32 	%r79, [%r138+12];
	add.s32 	%r80, %r76, %r14;
	ld.shared.u32 	%r81, [%r80];
	mul.lo.s32 	%r82, %r81, %r79;
	cvt.rn.f32.s32 	%f34, %r82;
	add.f32 	%f56, %f33, %f34;
	add.s32 	%r140, %r140, 8;
	shl.b32 	%r83, %r3, 5;
	add.s32 	%r139, %r139, %r83;
	add.s32 	%r138, %r138, 32;
	setp.ne.s32 	%p6, %r140, 0;
	mov.u32 	%r142, %r11;
	@%p6 bra 	$L__BB0_5;
$L__BB0_6:
	setp.eq.s32 	%p7, %r10, 0;
	@%p7 bra 	$L__BB0_14;
	add.s32 	%r84, %r10, -1;
	setp.lt.u32 	%p8, %r84, 3;
	@%p8 bra 	$L__BB0_9;
	add.s32 	%r85, %r142, %r7;
	shl.b32 	%r86, %r85, 2;
	mov.u32 	%r87, _ZZ13cudaMatrixMulIfEvPT_S1_S1_iiiE5tileA;
	add.s32 	%r88, %r87, %r86;
	ld.shared.u32 	%r89, [%r88];
	mad.lo.s32 	%r90, %r142, %r3, %r4;
	shl.b32 	%r91, %r90, 2;
	mov.u32 	%r92, _ZZ13cudaMatrixMulIfEvPT_S1_S1_iiiE5tileB;
	add.s32 	%r93, %r92, %r91;
	ld.shared.u32 	%r94, [%r93];
	mul.lo.s32 	%r95, %r94, %r89;
	cvt.rn.f32.s32 	%f36, %r95;
	add.f32 	%f37, %f56, %f36;
	ld.shared.u32 	%r96, [%r88+4];
	add.s32 	%r97, %r93, %r14;
	ld.shared.u32 	%r98, [%r97];
	mul.lo.s32 	%r99, %r98, %r96;
	cvt.rn.f32.s32 	%f38, %r99;
	add.f32 	%f39, %f37, %f38;
	ld.shared.u32 	%r100, [%r88+8];
	add.s32 	%r101, %r97, %r14;
	ld.shared.u32 	%r102, [%r101];
	mul.lo.s32 	%r103, %r102, %r100;
	cvt.rn.f32.s32 	%f40, %r103;
	add.f32 	%f41, %f39, %f40;
	ld.shared.u32 	%r104, [%r88+12];
	add.s32 	%r105, %r101, %r14;
	ld.shared.u32 	%r106, [%r105];
	mul.lo.s32 	%r107, %r106, %r104;
	cvt.rn.f32.s32 	%f42, %r107;
	add.f32 	%f56, %f41, %f42;
	add.s32 	%r142, %r142, 4;
$L__BB0_9:
	and.b32  	%r108, %r3, 3;
	setp.eq.s32 	%p9, %r108, 0;
	@%p9 bra 	$L__BB0_14;
	setp.eq.s32 	%p10, %r108, 1;
	@%p10 bra 	$L__BB0_12;
	add.s32 	%r109, %r142, %r7;
	shl.b32 	%r110, %r109, 2;
	mov.u32 	%r111, _ZZ13cudaMatrixMulIfEvPT_S1_S1_iiiE5tileA;
	add.s32 	%r112, %r111, %r110;
	ld.shared.u32 	%r113, [%r112];
	mad.lo.s32 	%r114, %r142, %r3, %r4;
	shl.b32 	%r115, %r114, 2;
	mov.u32 	%r116, _ZZ13cudaMatrixMulIfEvPT_S1_S1_iiiE5tileB;
	add.s32 	%r117, %r116, %r115;
	ld.shared.u32 	%r118, [%r117];
	mul.lo.s32 	%r119, %r118, %r113;
	cvt.rn.f32.s32 	%f44, %r119;
	add.f32 	%f45, %f56, %f44;
	ld.shared.u32 	%r120, [%r112+4];
	add.s32 	%r121, %r117, %r14;
	ld.shared.u32 	%r122, [%r121];
	mul.lo.s32 	%r123, %r122, %r120;
	cvt.rn.f32.s32 	%f46, %r123;
	add.f32 	%f56, %f45, %f46;
	add.s32 	%r142, %r142, 2;
$L__BB0_12:
	and.b32  	%r124, %r3, 1;
	setp.eq.b32 	%p11, %r124, 1;
	not.pred 	%p12, %p11;
	@%p12 bra 	$L__BB0_14;
	add.s32 	%r125, %r142, %r7;
	shl.b32 	%r126, %r125, 2;
	mov.u32 	%r127, _ZZ13cudaMatrixMulIfEvPT_S1_S1_iiiE5tileA;
	add.s32 	%r128, %r127, %r126;
	ld.shared.u32 	%r129, [%r128];
	mad.lo.s32 	%r130, %r142, %r3, %r4;
	shl.b32 	%r131, %r130, 2;
	mov.u32 	%r132, _ZZ13cudaMatrixMulIfEvPT_S1_S1_iiiE5tileB;
	add.s32 	%r133, %r132, %r131;
	ld.shared.u32 	%r134, [%r133];
	mul.lo.s32 	%r135, %r134, %r129;
	cvt.rn.f32.s32 	%f47, %r135;
	add.f32 	%f56, %f56, %f47;
$L__BB0_14:
	bar.sync 	0;
	add.s32 	%r137, %r137, %r3;
	setp.lt.s32 	%p13, %r137, %r30;
	@%p13 bra 	$L__BB0_3;
$L__BB0_15:
	setp.ge.s32 	%p14, %r35, %r32;
	setp.ge.s32 	%p15, %r5, %r31;
	or.pred  	%p16, %p14, %p15;
	@%p16 bra 	$L__BB0_17;
	mad.lo.s32 	%r136, %r31, %r35, %r5;
	cvta.to.global.u64 	%rd10, %rd5;
	mul.wide.s32 	%rd11, %r136, 4;
	add.s64 	%rd12, %rd10, %rd11;
	st.global.f32 	[%rd12], %f56;
$L__BB0_17:
	ret;

}
	// .globl	_Z13cudaMatrixMulIiEvPT_S1_S1_iii
.visible .entry _Z13cudaMatrixMulIiEvPT_S1_S1_iii(
	.param .u64 .ptr .align 1 _Z13cudaMatrixMulIiEvPT_S1_S1_iii_param_0,
	.param .u64 .ptr .align 1 _Z13cudaMatrixMulIiEvPT_S1_S1_iii_param_1,
	.param .u64 .ptr .align 1 _Z13cudaMatrixMulIiEvPT_S1_S1_iii_param_2,
	.param .u32 _Z13cudaMatrixMulIiEvPT_S1_S1_iii_param_3,
	.param .u32 _Z13cudaMatrixMulIiEvPT_S1_S1_iii_param_4,
	.param .u32 _Z13cudaMatrixMulIiEvPT_S1_S1_iii_param_5
)
{
	.reg .pred 	%p<17>;
	.reg .b32 	%r<168>;
	.reg .b64 	%rd<13>;
	// demoted variable
	.shared .align 4 .b8 _ZZ13cudaMatrixMulIiEvPT_S1_S1_iiiE5tileA[4096];
	// demoted variable
	.shared .align 4 .b8 _ZZ13cudaMatrixMulIiEvPT_S1_S1_iiiE5tileB[4096];
	ld.param.u64 	%rd3, [_Z13cudaMatrixMulIiEvPT_S1_S1_iii_param_0];
	ld.param.u64 	%rd4, [_Z13cudaMatrixMulIiEvPT_S1_S1_iii_param_1];
	ld.param.u64 	%rd5, [_Z13cudaMatrixMulIiEvPT_S1_S1_iii_param_2];
	ld.param.u32 	%r46, [_Z13cudaMatrixMulIiEvPT_S1_S1_iii_param_3];
	ld.param.u32 	%r44, [_Z13cudaMatrixMulIiEvPT_S1_S1_iii_param_4];
	ld.param.u32 	%r45, [_Z13cudaMatrixMulIiEvPT_S1_S1_iii_param_5];
	mov.u32 	%r47, %ctaid.y;
	mov.u32 	%r48, %ntid.y;
	mov.u32 	%r1, %tid.y;
	mad.lo.s32 	%r49, %r47, %r48, %r1;
	mov.u32 	%r50, %ctaid.x;
	mov.u32 	%r3, %ntid.x;
	mov.u32 	%r4, %tid.x;
	mad.lo.s32 	%r5, %r50, %r3, %r4;
	setp.gt.s32 	%p1, %r5, %r45;
	setp.gt.s32 	%p2, %r49, %r46;
	or.pred  	%p3, %p1, %p2;
	@%p3 bra 	$L__BB1_17;
	setp.lt.s32 	%p4, %r44, 1;
	mov.b32 	%r166, 0;
	@%p4 bra 	$L__BB1_15;
	mad.lo.s32 	%r6, %r44, %r49, %r4;
	mul.lo.s32 	%r7, %r1, %r3;
	add.s32 	%r53, %r7, %r4;
	shl.b32 	%r54, %r53, 2;
	mov.u32 	%r55, _ZZ13cudaMatrixMulIiEvPT_S1_S1_iiiE5tileA;
	add.s32 	%r8, %r55, %r54;
	mov.u32 	%r56, _ZZ13cudaMatrixMulIiEvPT_S1_S1_iiiE5tileB;
	add.s32 	%r9, %r56, %r54;
	and.b32  	%r10, %r3, 7;
	and.b32  	%r11, %r3, 2040;
	shl.b32 	%r57, %r4, 2;
	add.s32 	%r12, %r56, %r57;
	shl.b32 	%r58, %r7, 2;
	add.s32 	%r59, %r58, %r55;
	add.s32 	%r13, %r59, 16;
	shl.b32 	%r14, %r3, 2;
	cvta.to.global.u64 	%rd1, %rd3;
	cvta.to.global.u64 	%rd2, %rd4;
	mov.b32 	%r151, 0;
	mov.u32 	%r166, %r151;
$L__BB1_3:
	setp.lt.u32 	%p5, %r3, 8;
	add.s32 	%r62, %r6, %r151;
	mul.wide.u32 	%rd6, %r62, 4;
	add.s64 	%rd7, %rd1, %rd6;
	ld.global.u32 	%r63, [%rd7];
	st.shared.u32 	[%r8], %r63;
	add.s32 	%r64, %r151, %r1;
	mad.lo.s32 	%r65, %r64, %r45, %r5;
	mul.wide.u32 	%rd8, %r65, 4;
	add.s64 	%rd9, %rd2, %rd8;
	ld.global.u32 	%r66, [%rd9];
	st.shared.u32 	[%r9], %r66;
	bar.sync 	0;
	mov.b32 	%r161, 0;
	@%p5 bra 	$L__BB1_6;
	and.b32  	%r67, %r3, -8;
	neg.s32 	%r155, %r67;
	mov.u32 	%r153, %r13;
	mov.u32 	%r154, %r12;
$L__BB1_5:
	.pragma "nounroll";
	ld.shared.u32 	%r68, [%r153+-16];
	ld.shared.u32 	%r69, [%r154];
	mad.lo.s32 	%r70, %r69, %r68, %r166;
	ld.shared.u32 	%r71, [%r153+-12];
	add.s32 	%r72, %r154, %r14;
	ld.shared.u32 	%r73, [%r72];
	mad.lo.s32 	%r74, %r73, %r71, %r70;
	ld.shared.u32 	%r75, [%r153+-8];
	add.s32 	%r76, %r72, %r14;
	ld.shared.u32 	%r77, [%r76];
	mad.lo.s32 	%r78, %r77, %r75, %r74;
	ld.shared.u32 	%r79, [%r153+-4];
	add.s32 	%r80, %r76, %r14;
	ld.shared.u32 	%r81, [%r80];
	mad.lo.s32 	%r82, %r81, %r79, %r78;
	ld.shared.u32 	%r83, [%r153];
	add.s32 	%r84, %r80, %r14;
	ld.shared.u32 	%r85, [%r84];
	mad.lo.s32 	%r86, %r85, %r83, %r82;
	ld.shared.u32 	%r87, [%r153+4];
	add.s32 	%r88, %r84, %r14;
	ld.shared.u32 	%r89, [%r88];
	mad.lo.s32 	%r90, %r89, %r87, %r86;
	ld.shared.u32 	%r91, [%r153+8];
	add.s32 	%r92, %r88, %r14;
	ld.shared.u32 	%r93, [%r92];
	mad.lo.s32 	%r94, %r93, %r91, %r90;
	ld.shared.u32 	%r95, [%r153+12];
	add.s32 	%r96, %r92, %r14;
	ld.shared.u32 	%r97, [%r96];
	mad.lo.s32 	%r166, %r97, %r95, %r94;
	add.s32 	%r155, %r155, 8;
	shl.b32 	%r98, %r3, 5;
	add.s32 	%r154, %r154, %r98;
	add.s32 	%r153, %r153, 32;
	setp.ne.s32 	%p6, %r155, 0;
	mov.u32 	%r161, %r11;
	@%p6 bra 	$L__BB1_5;
$L__BB1_6:
	setp.eq.s32 	%p7, %r10, 0;
	@%p7 bra 	$L__BB1_14;
	add.s32 	%r100, %r10, -1;
	setp.lt.u32 	%p8, %r100, 3;
	@%p8 bra 	$L__BB1_9;
	add.s32 	%r101, %r161, %r7;
	shl.b32 	%r102, %r101, 2;
	mov.u32 	%r103, _ZZ13cudaMatrixMulIiEvPT_S1_S1_iiiE5tileA;
	add.s32 	%r104, %r103, %r102;
	ld.shared.u32 	%r105, [%r104];
	mad.lo.s32 	%r106, %r161, %r3, %r4;
	shl.b32 	%r107, %r106, 2;
	mov.u32 	%r108, _ZZ13cudaMatrixMulIiEvPT_S1_S1_iiiE5tileB;
	add.s32 	%r109, %r108, %r107;
	ld.shared.u32 	%r110, [%r109];
	mad.lo.s32 	%r111, %r110, %r105, %r166;
	ld.shared.u32 	%r112, [%r104+4];
	add.s32 	%r113, %r109, %r14;
	ld.shared.u32 	%r114, [%r113];
	mad.lo.s32 	%r115, %r114, %r112, %r111;
	ld.shared.u32 	%r116, [%r104+8];
	add.s32 	%r117, %r113, %r14;
	ld.shared.u32 	%r118, [%r117];
	mad.lo.s32 	%r119, %r118, %r116, %r115;
	ld.shared.u32 	%r120, [%r104+12];
	add.s32 	%r121, %r117, %r14;
	ld.shared.u32 	%r122, [%r121];
	mad.lo.s32 	%r166, %r122, %r120, %r119;
	add.s32 	%r161, %r161, 4;
$L__BB1_9:
	and.b32  	%r124, %r3, 3;
	setp.eq.s32 	%p9, %r124, 0;
	@%p9 bra 	$L__BB1_14;
	setp.eq.s32 	%p10, %r124, 1;
	@%p10 bra 	$L__BB1_12;
	add.s32 	%r125, %r161, %r7;
	shl.b32 	%r126, %r125, 2;
	mov.u32 	%r127, _ZZ13cudaMatrixMulIiEvPT_S1_S1_iiiE5tileA;
	add.s32 	%r128, %r127, %r126;
	ld.shared.u32 	%r129, [%r128];
	mad.lo.s32 	%r130, %r161, %r3, %r4;
	shl.b32 	%r131, %r130, 2;
	mov.u32 	%r132, _ZZ13cudaMatrixMulIiEvPT_S1_S1_iiiE5tileB;
	add.s32 	%r133, %r132, %r131;
	ld.shared.u32 	%r134, [%r133];
	mad.lo.s32 	%r135, %r134, %r129, %r166;
	ld.shared.u32 	%r136, [%r128+4];
	add.s32 	%r137, %r133, %r14;
	ld.shared.u32 	%r138, [%r137];
	mad.lo.s32 	%r166, %r138, %r136, %r135;
	add.s32 	%r161, %r161, 2;
$L__BB1_12:
	and.b32  	%r139, %r3, 1;
	setp.eq.b32 	%p11, %r139, 1;
	not.pred 	%p12, %p11;
	@%p12 bra 	$L__BB1_14;
	add.s32 	%r140, %r161, %r7;
	shl.b32 	%r141, %r140, 2;
	mov.u32 	%r142, _ZZ13cudaMatrixMulIiEvPT_S1_S1_iiiE5tileA;
	add.s32 	%r143, %r142, %r141;
	ld.shared.u32 	%r144, [%r143];
	mad.lo.s32 	%r145, %r161, %r3, %r4;
	shl.b32 	%r146, %r145, 2;
	mov.u32 	%r147, _ZZ13cudaMatrixMulIiEvPT_S1_S1_iiiE5tileB;
	add.s32 	%r148, %r147, %r146;
	ld.shared.u32 	%r149, [%r148];
	mad.lo.s32 	%r166, %r149, %r144, %r166;
$L__BB1_14:
	bar.sync 	0;
	add.s32 	%r151, %r151, %r3;
	setp.lt.s32 	%p13, %r151, %r44;
	@%p13 bra 	$L__BB1_3;
$L__BB1_15:
	setp.ge.s32 	%p14, %r49, %r46;
	setp.ge.s32 	%p15, %r5, %r45;
	or.pred  	%p16, %p14, %p15;
	@%p16 bra 	$L__BB1_17;
	mad.lo.s32 	%r150, %r45, %r49, %r5;
	cvta.to.global.u64 	%rd10, %rd5;
	mul.wide.s32 	%rd11, %r150, 4;
	add.s64 	%rd12, %rd10, %rd11;
	st.global.u32 	[%rd12], %r166;
$L__BB1_17:
	ret;

}
	// .globl	_Z13cudaMatrixMulIhEvPT_S1_S1_iii
.visible .entry _Z13cudaMatrixMulIhEvPT_S1_S1_iii(
	.param .u64 .ptr .align 1 _Z13cudaMatrixMulIhEvPT_S1_S1_iii_param_0,
	.param .u64 .ptr .align 1 _Z13cudaMatrixMulIhEvPT_S1_S1_iii_param_1,
	.param .u64 .ptr .align 1 _Z13cudaMatrixMulIhEvPT_S1_S1_iii_param_2,
	.param .u32 _Z13cudaMatrixMulIhEvPT_S1_S1_iii_param_3,
	.param .u32 _Z13cudaMatrixMulIhEvPT_S1_S1_iii_param_4,
	.param .u32 _Z13cudaMatrixMulIhEvPT_S1_S1_iii_param_5
)
{
	.reg .pred 	%p<17>;
	.reg .b16 	%rs<56>;
	.reg .b32 	%r<144>;
	.reg .b64 	%rd<13>;
	// demoted variable
	.shared .align 4 .b8 _ZZ13cudaMatrixMulIhEvPT_S1_S1_iiiE5tileA[4096];
	// demoted variable
	.shared .align 4 .b8 _ZZ13cudaMatrixMulIhEvPT_S1_S1_iiiE5tileB[4096];
	ld.param.u64 	%rd3, [_Z13cudaMatrixMulIhEvPT_S1_S1_iii_param_0];
	ld.param.u64 	%rd4, [_Z13cudaMatrixMulIhEvPT_S1_S1_iii_param_1];
	ld.param.u64 	%rd5, [_Z13cudaMatrixMulIhEvPT_S1_S1_iii_param_2];
	ld.param.u32 	%r32, [_Z13cudaMatrixMulIhEvPT_S1_S1_iii_param_3];
	ld.param.u32 	%r30, [_Z13cudaMatrixMulIhEvPT_S1_S1_iii_param_4];
	ld.param.u32 	%r31, [_Z13cudaMatrixMulIhEvPT_S1_S1_iii_param_5];
	mov.u32 	%r33, %ctaid.y;
	mov.u32 	%r34, %ntid.y;
	mov.u32 	%r1, %tid.y;
	mad.lo.s32 	%r35, %r33, %r34, %r1;
	mov.u32 	%r36, %ctaid.x;
	mov.u32 	%r3, %ntid.x;
	mov.u32 	%r4, %tid.x;
	mad.lo.s32 	%r5, %r36, %r3, %r4;
	setp.gt.s32 	%p1, %r5, %r31;
	setp.gt.s32 	%p2, %r35, %r32;
	or.pred  	%p3, %p1, %p2;
	@%p3 bra 	$L__BB2_17;
	setp.lt.s32 	%p4, %r30, 1;
	mov.b16 	%rs54, 0;
	@%p4 bra 	$L__BB2_15;
	mad.lo.s32 	%r6, %r30, %r35, %r4;
	mul.lo.s32 	%r7, %r1, %r3;
	add.s32 	%r38, %r7, %r4;
	shl.b32 	%r39, %r38, 2;
	mov.u32 	%r40, _ZZ13cudaMatrixMulIhEvPT_S1_S1_iiiE5tileA;
	add.s32 	%r8, %r40, %r39;
	mov.u32 	%r41, _ZZ13cudaMatrixMulIhEvPT_S1_S1_iiiE5tileB;
	add.s32 	%r9, %r41, %r39;
	and.b32  	%r10, %r3, 7;
	and.b32  	%r11, %r3, 2040;
	shl.b32 	%r42, %r4, 2;
	add.s32 	%r12, %r41, %r42;
	shl.b32 	%r43, %r7, 2;
	add.s32 	%r44, %r43, %r40;
	add.s32 	%r13, %r44, 16;
	shl.b32 	%r14, %r3, 2;
	cvta.to.global.u64 	%rd1, %rd3;
	cvta.to.global.u64 	%rd2, %rd4;
	mov.b16 	%rs54, 0;
	mov.b32 	%r137, 0;
$L__BB2_3:
	setp.lt.u32 	%p5, %r3, 8;
	add.s32 	%r46, %r6, %r137;
	cvt.u64.u32 	%rd6, %r46;
	add.s64 	%rd7, %rd1, %rd6;
	ld.global.u8 	%r47, [%rd7];
	st.shared.u32 	[%r8], %r47;
	add.s32 	%r48, %r137, %r1;
	mad.lo.s32 	%r49, %r48, %r31, %r5;
	cvt.u64.u32 	%rd8, %r49;
	add.s64 	%rd9, %rd2, %rd8;
	ld.global.u8 	%r50, [%rd9];
	st.shared.u32 	[%r9], %r50;
	bar.sync 	0;
	mov.b32 	%r142, 0;
	@%p5 bra 	$L__BB2_6;
	and.b32  	%r51, %r3, -8;
	neg.s32 	%r140, %r51;
	mov.u32 	%r138, %r13;
	mov.u32 	%r139, %r12;
$L__BB2_5:
	.pragma "nounroll";
	ld.shared.u32 	%r52, [%r138+-16];
	ld.shared.u32 	%r53, [%r139];
	mul.lo.s32 	%r54, %r53, %r52;
	cvt.u16.u32 	%rs18, %r54;
	add.s16 	%rs19, %rs54, %rs18;
	ld.shared.u32 	%r55, [%r138+-12];
	add.s32 	%r56, %r139, %r14;
	ld.shared.u32 	%r57, [%r56];
	mul.lo.s32 	%r58, %r57, %r55;
	cvt.u16.u32 	%rs20, %r58;
	add.s16 	%rs21, %rs19, %rs20;
	ld.shared.u32 	%r59, [%r138+-8];
	add.s32 	%r60, %r56, %r14;
	ld.shared.u32 	%r61, [%r60];
	mul.lo.s32 	%r62, %r61, %r59;
	cvt.u16.u32 	%rs22, %r62;
	add.s16 	%rs23, %rs21, %rs22;
	ld.shared.u32 	%r63, [%r138+-4];
	add.s32 	%r64, %r60, %r14;
	ld.shared.u32 	%r65, [%r64];
	mul.lo.s32 	%r66, %r65, %r63;
	cvt.u16.u32 	%rs24, %r66;
	add.s16 	%rs25, %rs23, %rs24;
	ld.shared.u32 	%r67, [%r138];
	add.s32 	%r68, %r64, %r14;
	ld.shared.u32 	%r69, [%r68];
	mul.lo.s32 	%r70, %r69, %r67;
	cvt.u16.u32 	%rs26, %r70;
	add.s16 	%rs27, %rs25, %rs26;
	ld.shared.u32 	%r71, [%r138+4];
	add.s32 	%r72, %r68, %r14;
	ld.shared.u32 	%r73, [%r72];
	mul.lo.s32 	%r74, %r73, %r71;
	cvt.u16.u32 	%rs28, %r74;
	add.s16 	%rs29, %rs27, %rs28;
	ld.shared.u32 	%r75, [%r138+8];
	add.s32 	%r76, %r72, %r14;
	ld.shared.u32 	%r77, [%r76];
	mul.lo.s32 	%r78, %r77, %r75;
	cvt.u16.u32 	%rs30, %r78;
	add.s16 	%rs31, %rs29, %rs30;
	ld.shared.u32 	%r79, [%r138+12];
	add.s32 	%r80, %r76, %r14;
	ld.shared.u32 	%r81, [%r80];
	mul.lo.s32 	%r82, %r81, %r79;
	cvt.u16.u32 	%rs32, %r82;
	add.s16 	%rs54, %rs31, %rs32;
	add.s32 	%r140, %r140, 8;
	shl.b32 	%r83, %r3, 5;
	add.s32 	%r139, %r139, %r83;
	add.s32 	%r138, %r138, 32;
	setp.ne.s32 	%p6, %r140, 0;
	mov.u32 	%r142, %r11;
	@%p6 bra 	$L__BB2_5;
$L__BB2_6:
	setp.eq.s32 	%p7, %r10, 0;
	@%p7 bra 	$L__BB2_14;
	add.s32 	%r84, %r10, -1;
	setp.lt.u32 	%p8, %r84, 3;
	@%p8 bra 	$L__BB2_9;
	add.s32 	%r85, %r142, %r7;
	shl.b32 	%r86, %r85, 2;
	mov.u32 	%r87, _ZZ13cudaMatrixMulIhEvPT_S1_S1_iiiE5tileA;
	add.s32 	%r88, %r87, %r86;
	ld.shared.u32 	%r89, [%r88];
	mad.lo.s32 	%r90, %r142, %r3, %r4;
	shl.b32 	%r91, %r90, 2;
	mov.u32 	%r92, _ZZ13cudaMatrixMulIhEvPT_S1_S1_iiiE5tileB;
	add.s32 	%r93, %r92, %r91;
	ld.shared.u32 	%r94, [%r93];
	mul.lo.s32 	%r95, %r94, %r89;
	cvt.u16.u32 	%rs34, %r95;
	add.s16 	%rs35, %rs54, %rs34;
	ld.shared.u32 	%r96, [%r88+4];
	add.s32 	%r97, %r93, %r14;
	ld.shared.u32 	%r98, [%r97];
	mul.lo.s32 	%r99, %r98, %r96;
	cvt.u16.u32 	%rs36, %r99;
	add.s16 	%rs37, %rs35, %rs36;
	ld.shared.u32 	%r100, [%r88+8];
	add.s32 	%r101, %r97, %r14;
	ld.shared.u32 	%r102, [%r101];
	mul.lo.s32 	%r103, %r102, %r100;
	cvt.u16.u32 	%rs38, %r103;
	add.s16 	%rs39, %rs37, %rs38;
	ld.shared.u32 	%r104, [%r88+12];
	add.s32 	%r105, %r101, %r14;
	ld.shared.u32 	%r106, [%r105];
	mul.lo.s32 	%r107, %r106, %r104;
	cvt.u16.u32 	%rs40, %r107;
	add.s16 	%rs54, %rs39, %rs40;
	add.s32 	%r142, %r142, 4;
$L__BB2_9:
	and.b32  	%r108, %r3, 3;
	setp.eq.s32 	%p9, %r108, 0;
	@%p9 bra 	$L__BB2_14;
	setp.eq.s32 	%p10, %r108, 1;
	@%p10 bra 	$L__BB2_12;
	add.s32 	%r109, %r142, %r7;
	shl.b32 	%r110, %r109, 2;
	mov.u32 	%r111, _ZZ13cudaMatrixMulIhEvPT_S1_S1_iiiE5tileA;
	add.s32 	%r112, %r111, %r110;
	ld.shared.u32 	%r113, [%r112];
	mad.lo.s32 	%r114, %r142, %r3, %r4;
	shl.b32 	%r115, %r114, 2;
	mov.u32 	%r116, _ZZ13cudaMatrixMulIhEvPT_S1_S1_iiiE5tileB;
	add.s32 	%r117, %r116, %r115;
	ld.shared.u32 	%r118, [%r117];
	mul.lo.s32 	%r119, %r118, %r113;
	cvt.u16.u32 	%rs42, %r119;
	add.s16 	%rs43, %rs54, %rs42;
	ld.shared.u32 	%r120, [%r112+4];
	add.s32 	%r121, %r117, %r14;
	ld.shared.u32 	%r122, [%r121];
	mul.lo.s32 	%r123, %r122, %r120;
	cvt.u16.u32 	%rs44, %r123;
	add.s16 	%rs54, %rs43, %rs44;
	add.s32 	%r142, %r142, 2;
$L__BB2_12:
	and.b32  	%r124, %r3, 1;
	setp.eq.b32 	%p11, %r124, 1;
	not.pred 	%p12, %p11;
	@%p12 bra 	$L__BB2_14;
	add.s32 	%r125, %r142, %r7;
	shl.b32 	%r126, %r125, 2;
	mov.u32 	%r127, _ZZ13cudaMatrixMulIhEvPT_S1_S1_iiiE5tileA;
	add.s32 	%r128, %r127, %r126;
	ld.shared.u32 	%r129, [%r128];
	mad.lo.s32 	%r130, %r142, %r3, %r4;
	shl.b32 	%r131, %r130, 2;
	mov.u32 	%r132, _ZZ13cudaMatrixMulIhEvPT_S1_S1_iiiE5tileB;
	add.s32 	%r133, %r132, %r131;
	ld.shared.u32 	%r134, [%r133];
	mul.lo.s32 	%r135, %r134, %r129;
	cvt.u16.u32 	%rs45, %r135;
	add.s16 	%rs54, %rs54, %rs45;
$L__BB2_14:
	bar.sync 	0;
	add.s32 	%r137, %r137, %r3;
	setp.lt.s32 	%p13, %r137, %r30;
	@%p13 bra 	$L__BB2_3;
$L__BB2_15:
	setp.ge.s32 	%p14, %r35, %r32;
	setp.ge.s32 	%p15, %r5, %r31;
	or.pred  	%p16, %p14, %p15;
	@%p16 bra 	$L__BB2_17;
	mad.lo.s32 	%r136, %r31, %r35, %r5;
	cvt.s64.s32 	%rd10, %r136;
	cvta.to.global.u64 	%rd11, %rd5;
	add.s64 	%rd12, %rd11, %rd10;
	st.global.u8 	[%rd12], %rs54;
$L__BB2_17:
	ret;

}


// ===== COMPILED SASS (sm_100) =====

	.target	sm_100

	.elftype	@"ET_EXEC"


//--------------------- .note.nv.tkinfo           --------------------------
	.section	.note.nv.tkinfo,"",@"SHT_NOTE"
	.sectionflags	@"SHF_NOTE_NV_TKINFO"
	.tkinfo
        /*0018*/ 	.word	0x00000002
        /*0030*/ 	.string	""
        /*0030*/ 	.string	"ptxas"
        /*0030*/ 	.string	"Cuda compilation tools, release 13.0, V13.0.88"
        /*0030*/ 	.string	"Build cuda_13.0.r13.0/compiler.36424714_0"
        /*0030*/ 	.string	"-arch sm_100 -m 64 "



//--------------------- .note.nv.cuinfo           --------------------------
	.section	.note.nv.cuinfo,"",@"SHT_NOTE"
	.sectionflags	@"SHF_NOTE_NV_CUINFO"
        /*0018*/ 	.short	0x0002
        /*001a*/ 	.short	0x0064
        /*001c*/ 	.short	0x0082
	.zero		2


//--------------------- .nv.info                  --------------------------
	.section	.nv.info,"",@"SHT_CUDA_INFO"
	.align	4


	//----- nvinfo : EIATTR_REGCOUNT
	.align		4
        /*0000*/ 	.byte	0x04, 0x2f
        /*0002*/ 	.short	(.L_1 - .L_0)
	.align		4
.L_0:
        /*0004*/ 	.word	index@(_Z13cudaMatrixMulIfEvPT_S1_S1_iii)
        /*0008*/ 	.word	0x00000020


	//----- nvinfo : EIATTR_FRAME_SIZE
	.align		4
.L_1:
        /*000c*/ 	.byte	0x04, 0x11
        /*000e*/ 	.short	(.L_3 - .L_2)
	.align		4
.L_2:
        /*0010*/ 	.word	index@(_Z13cudaMatrixMulIfEvPT_S1_S1_iii)
        /*0014*/ 	.word	0x00000000


	//----- nvinfo : EIATTR_REGCOUNT
	.align		4
.L_3:
        /*0018*/ 	.byte	0x04, 0x2f
        /*001a*/ 	.short	(.L_5 - .L_4)
	.align		4
.L_4:
        /*001c*/ 	.word	index@(_Z13cudaMatrixMulIiEvPT_S1_S1_iii)
        /*0020*/ 	.word	0x0000001f


	//----- nvinfo : EIATTR_FRAME_SIZE
	.align		4
.L_5:
        /*0024*/ 	.byte	0x04, 0x11
        /*0026*/ 	.short	(.L_7 - .L_6)
	.align		4
.L_6:
        /*0028*/ 	.word	index@(_Z13cudaMatrixMulIiEvPT_S1_S1_iii)
        /*002c*/ 	.word	0x00000000


	//----- nvinfo : EIATTR_REGCOUNT
	.align		4
.L_7:
        /*0030*/ 	.byte	0x04, 0x2f
        /*0032*/ 	.short	(.L_9 - .L_8)
	.align		4
.L_8:
        /*0034*/ 	.word	index@(_Z13cudaMatrixMulIhEvPT_S1_S1_iii)
        /*0038*/ 	.word	0x0000001f


	//----- nvinfo : EIATTR_FRAME_SIZE
	.align		4
.L_9:
        /*003c*/ 	.byte	0x04, 0x11
        /*003e*/ 	.short	(.L_11 - .L_10)
	.align		4
.L_10:
        /*0040*/ 	.word	index@(_Z13cudaMatrixMulIhEvPT_S1_S1_iii)
        /*0044*/ 	.word	0x00000000


	//----- nvinfo : EIATTR_MIN_STACK_SIZE
	.align		4
.L_11:
        /*0048*/ 	.byte	0x04, 0x12
        /*004a*/ 	.short	(.L_13 - .L_12)
	.align		4
.L_12:
        /*004c*/ 	.word	index@(_Z13cudaMatrixMulIhEvPT_S1_S1_iii)
        /*0050*/ 	.word	0x00000000


	//----- nvinfo : EIATTR_MIN_STACK_SIZE
	.align		4
.L_13:
        /*0054*/ 	.byte	0x04, 0x12
        /*0056*/ 	.short	(.L_15 - .L_14)
	.align		4
.L_14:
        /*0058*/ 	.word	index@(_Z13cudaMatrixMulIiEvPT_S1_S1_iii)
        /*005c*/ 	.word	0x00000000


	//----- nvinfo : EIATTR_MIN_STACK_SIZE
	.align		4
.L_15:
        /*0060*/ 	.byte	0x04, 0x12
        /*0062*/ 	.short	(.L_17 - .L_16)
	.align		4
.L_16:
        /*0064*/ 	.word	index@(_Z13cudaMatrixMulIfEvPT_S1_S1_iii)
        /*0068*/ 	.word	0x00000000
.L_17:


//--------------------- .nv.compat                --------------------------
	.section	.nv.compat,"",@"SHT_CUDA_COMPAT_INFO"
	.align	4
        /*0000*/ 	.byte	0x02, 0x09, 0x00, 0x00, 0x02, 0x02, 0x01, 0x00, 0x02, 0x05, 0x05, 0x00, 0x03, 0x07, 0x01, 0x01
        /*0010*/ 	.byte	0x02, 0x03, 0x00, 0x00, 0x02, 0x06, 0x01, 0x00, 0x04, 0x0b, 0x08, 0x00, 0x09, 0x00, 0x00, 0x00
        /*0020*/ 	.byte	0x00, 0x00, 0x00, 0x00


//--------------------- .nv.info._Z13cudaMatrixMulIhEvPT_S1_S1_iii --------------------------
	.section	.nv.info._Z13cudaMatrixMulIhEvPT_S1_S1_iii,"",@"SHT_CUDA_INFO"
	.sectionflags	@""
	.align	4


	//----- nvinfo : EIATTR_CUDA_API_VERSION
	.align		4
        /*0000*/ 	.byte	0x04, 0x37
        /*0002*/ 	.short	(.L_19 - .L_18)
.L_18:
        /*0004*/ 	.word	0x00000082


	//----- nvinfo : EIATTR_KPARAM_INFO
	.align		4
.L_19:
        /*0008*/ 	.byte	0x04, 0x17
        /*000a*/ 	.short	(.L_21 - .L_20)
.L_20:
        /*000c*/ 	.word	0x00000000
        /*0010*/ 	.short	0x0005
        /*0012*/ 	.short	0x0020
        /*0014*/ 	.byte	0x00, 0xf0, 0x11, 0x00


	//----- nvinfo : EIATTR_KPARAM_INFO
	.align		4
.L_21:
        /*0018*/ 	.byte	0x04, 0x17
        /*001a*/ 	.short	(.L_23 - .L_22)
.L_22:
        /*001c*/ 	.word	0x00000000
        /*0020*/ 	.short	0x0004
        /*0022*/ 	.short	0x001c
        /*0024*/ 	.byte	0x00, 0xf0, 0x11, 0x00


	//----- nvinfo : EIATTR_KPARAM_INFO
	.align		4
.L_23:
        /*0028*/ 	.byte	0x04, 0x17
        /*002a*/ 	.short	(.L_25 - .L_24)
.L_24:
        /*002c*/ 	.word	0x00000000
        /*0030*/ 	.short	0x0003
        /*0032*/ 	.short	0x0018
        /*0034*/ 	.byte	0x00, 0xf0, 0x11, 0x00


	//----- nvinfo : EIATTR_KPARAM_INFO
	.align		4
.L_25:
        /*0038*/ 	.byte	0x04, 0x17
        /*003a*/ 	.short	(.L_27 - .L_26)
.L_26:
        /*003c*/ 	.word	0x00000000
        /*0040*/ 	.short	0x0002
        /*0042*/ 	.short	0x0010
        /*0044*/ 	.byte	0x00, 0xf5, 0x21, 0x00


	//----- nvinfo : EIATTR_KPARAM_INFO
	.align		4
.L_27:
        /*0048*/ 	.byte	0x04, 0x17
        /*004a*/ 	.short	(.L_29 - .L_28)
.L_28:
        /*004c*/ 	.word	0x00000000
        /*0050*/ 	.short	0x0001
        /*0052*/ 	.short	0x0008
        /*0054*/ 	.byte	0x00, 0xf5, 0x21, 0x00


	//----- nvinfo : EIATTR_KPARAM_INFO
	.align		4
.L_29:
        /*0058*/ 	.byte	0x04, 0x17
        /*005a*/ 	.short	(.L_31 - .L_30)
.L_30:
        /*005c*/ 	.word	0x00000000
        /*0060*/ 	.short	0x0000
        /*0062*/ 	.short	0x0000
        /*0064*/ 	.byte	0x00, 0xf5, 0x21, 0x00


	//----- nvinfo : EIATTR_SPARSE_MMA_MASK
	.align		4
.L_31:
        /*0068*/ 	.byte	0x03, 0x50
        /*006a*/ 	.short	0x0000


	//----- nvinfo : EIATTR_MAXREG_COUNT
	.align		4
        /*006c*/ 	.byte	0x03, 0x1b
        /*006e*/ 	.short	0x00ff


	//----- nvinfo : EIATTR_NUM_BARRIERS
	.align		4
        /*0070*/ 	.byte	0x02, 0x4c
        /*0072*/ 	.byte	0x01
	.zero		1


	//----- nvinfo : EIATTR_MERCURY_ISA_VERSION
	.align		4
        /*0074*/ 	.byte	0x03, 0x5f
        /*0076*/ 	.short	0x0101


	//----- nvinfo : EIATTR_VRC_CTA_INIT_COUNT
	.align		4
        /*0078*/ 	.byte	0x02, 0x4a
	.zero		1
	.zero		1


	//----- nvinfo : EIATTR_EXIT_INSTR_OFFSETS
	.align		4
        /*007c*/ 	.byte	0x04, 0x1c
        /*007e*/ 	.short	(.L_33 - .L_32)


	//   ....[0]....
.L_32:
        /*0080*/ 	.word	0x000000d0


	//   ....[1]....
        /*0084*/ 	.word	0x00000ac0


	//   ....[2]....
        /*0088*/ 	.word	0x00000b20


	//----- nvinfo : EIATTR_CBANK_PARAM_SIZE
	.align		4
.L_33:
        /*008c*/ 	.byte	0x03, 0x19
        /*008e*/ 	.short	0x0024


	//----- nvinfo : EIATTR_PARAM_CBANK
	.align		4
        /*0090*/ 	.byte	0x04, 0x0a
        /*0092*/ 	.short	(.L_35 - .L_34)
	.align		4
.L_34:
        /*0094*/ 	.word	index@(.nv.constant0._Z13cudaMatrixMulIhEvPT_S1_S1_iii)
        /*0098*/ 	.short	0x0380
        /*009a*/ 	.short	0x0024


	//----- nvinfo : EIATTR_SW_WAR
	.align		4
.L_35:
        /*009c*/ 	.byte	0x04, 0x36
        /*009e*/ 	.short	(.L_37 - .L_36)
.L_36:
        /*00a0*/ 	.word	0x00000008
.L_37:


//--------------------- .nv.info._Z13cudaMatrixMulIiEvPT_S1_S1_iii --------------------------
	.section	.nv.info._Z13cudaMatrixMulIiEvPT_S1_S1_iii,"",@"SHT_CUDA_INFO"
	.sectionflags	@""
	.align	4


	//----- nvinfo : EIATTR_CUDA_API_VERSION
	.align		4
        /*0000*/ 	.byte	0x04, 0x37
        /*0002*/ 	.short	(.L_39 - .L_38)
.L_38:
        /*0004*/ 	.word	0x00000082


	//----- nvinfo : EIATTR_KPARAM_INFO
	.align		4
.L_39:
        /*0008*/ 	.byte	0x04, 0x17
        /*000a*/ 	.short	(.L_41 - .L_40)
.L_40:
        /*000c*/ 	.word	0x00000000
        /*0010*/ 	.short	0x0005
        /*0012*/ 	.short	0x0020
        /*0014*/ 	.byte	0x00, 0xf0, 0x11, 0x00


	//----- nvinfo : EIATTR_KPARAM_INFO
	.align		4
.L_41:
        /*0018*/ 	.byte	0x04, 0x17
        /*001a*/ 	.short	(.L_43 - .L_42)
.L_42:
        /*001c*/ 	.word	0x00000000
        /*0020*/ 	.short	0x0004
        /*0022*/ 	.short	0x001c
        /*0024*/ 	.byte	0x00, 0xf0, 0x11, 0x00


	//----- nvinfo : EIATTR_KPARAM_INFO
	.align		4
.L_43:
        /*0028*/ 	.byte	0x04, 0x17
        /*002a*/ 	.short	(.L_45 - .L_44)
.L_44:
        /*002c*/ 	.word	0x00000000
        /*0030*/ 	.short	0x0003
        /*0032*/ 	.short	0x0018
        /*0034*/ 	.byte	0x00, 0xf0, 0x11, 0x00


	//----- nvinfo : EIATTR_KPARAM_INFO
	.align		4
.L_45:
        /*0038*/ 	.byte	0x04, 0x17
        /*003a*/ 	.short	(.L_47 - .L_46)
.L_46:
        /*003c*/ 	.word	0x00000000
        /*0040*/ 	.short	0x0002
        /*0042*/ 	.short	0x0010
        /*0044*/ 	.byte	0x00, 0xf5, 0x21, 0x00


	//----- nvinfo : EIATTR_KPARAM_INFO
	.align		4
.L_47:
        /*0048*/ 	.byte	0x04, 0x17
        /*004a*/ 	.short	(.L_49 - .L_48)
.L_48:
        /*004c*/ 	.word	0x00000000
        /*0050*/ 	.short	0x0001
        /*0052*/ 	.short	0x0008
        /*0054*/ 	.byte	0x00, 0xf5, 0x21, 0x00


	//----- nvinfo : EIATTR_KPARAM_INFO
	.align		4
.L_49:
        /*0058*/ 	.byte	0x04, 0x17
        /*005a*/ 	.short	(.L_51 - .L_50)
.L_50:
        /*005c*/ 	.word	0x00000000
        /*0060*/ 	.short	0x0000
        /*0062*/ 	.short	0x0000
        /*0064*/ 	.byte	0x00, 0xf5, 0x21, 0x00


	//----- nvinfo : EIATTR_SPARSE_MMA_MASK
	.align		4
.L_51:
        /*0068*/ 	.byte	0x03, 0x50
        /*006a*/ 	.short	0x0000


	//----- nvinfo : EIATTR_MAXREG_COUNT
	.align		4
        /*006c*/ 	.byte	0x03, 0x1b
        /*006e*/ 	.short	0x00ff


	//----- nvinfo : EIATTR_NUM_BARRIERS
	.align		4
        /*0070*/ 	.byte	0x02, 0x4c
        /*0072*/ 	.byte	0x01
	.zero		1


	//----- nvinfo : EIATTR_MERCURY_ISA_VERSION
	.align		4
        /*0074*/ 	.byte	0x03, 0x5f
        /*0076*/ 	.short	0x0101


	//----- nvinfo : EIATTR_VRC_CTA_INIT_COUNT
	.align		4
        /*0078*/ 	.byte	0x02, 0x4a
	.zero		1
	.zero		1


	//----- nvinfo : EIATTR_EXIT_INSTR_OFFSETS
	.align		4
        /*007c*/ 	.byte	0x04, 0x1c
        /*007e*/ 	.short	(.L_53 - .L_52)


	//   ....[0]....
.L_52:
        /*0080*/ 	.word	0x000000d0


	//   ....[1]....
        /*0084*/ 	.word	0x00000a70


	//   ....[2]....
        /*0088*/ 	.word	0x00000ac0


	//----- nvinfo : EIATTR_CBANK_PARAM_SIZE
	.align		4
.L_53:
        /*008c*/ 	.byte	0x03, 0x19
        /*008e*/ 	.short	0x0024


	//----- nvinfo : EIATTR_PARAM_CBANK
	.align		4
        /*0090*/ 	.byte	0x04, 0x0a
        /*0092*/ 	.short	(.L_55 - .L_54)
	.align		4
.L_54:
        /*0094*/ 	.word	index@(.nv.constant0._Z13cudaMatrixMulIiEvPT_S1_S1_iii)
        /*0098*/ 	.short	0x0380
        /*009a*/ 	.short	0x0024


	//----- nvinfo : EIATTR_SW_WAR
	.align		4
.L_55:
        /*009c*/ 	.byte	0x04, 0x36
        /*009e*/ 	.short	(.L_57 - .L_56)
.L_56:
        /*00a0*/ 	.word	0x00000008
.L_57:


//--------------------- .nv.info._Z13cudaMatrixMulIfEvPT_S1_S1_iii --------------------------
	.section	.nv.info._Z13cudaMatrixMulIfEvPT_S1_S1_iii,"",@"SHT_CUDA_INFO"
	.sectionflags	@""
	.align	4


	//----- nvinfo : EIATTR_CUDA_API_VERSION
	.align		4
        /*0000*/ 	.byte	0x04, 0x37
        /*0002*/ 	.short	(.L_59 - .L_58)
.L_58:
        /*0004*/ 	.word	0x00000082


	//----- nvinfo : EIATTR_KPARAM_INFO
	.align		4
.L_59:
        /*0008*/ 	.byte	0x04, 0x17
        /*000a*/ 	.short	(.L_61 - .L_60)
.L_60:
        /*000c*/ 	.word	0x00000000
        /*0010*/ 	.short	0x0005
        /*0012*/ 	.short	0x0020
        /*0014*/ 	.byte	0x00, 0xf0, 0x11, 0x00


	//----- nvinfo : EIATTR_KPARAM_INFO
	.align		4
.L_61:
        /*0018*/ 	.byte	0x04, 0x17
        /*001a*/ 	.short	(.L_63 - .L_62)
.L_62:
        /*001c*/ 	.word	0x00000000
        /*0020*/ 	.short	0x0004
        /*0022*/ 	.short	0x001c
        /*0024*/ 	.byte	0x00, 0xf0, 0x11, 0x00


	//----- nvinfo : EIATTR_KPARAM_INFO
	.align		4
.L_63:
        /*0028*/ 	.byte	0x04, 0x17
        /*002a*/ 	.short	(.L_65 - .L_64)
.L_64:
        /*002c*/ 	.word	0x00000000
        /*0030*/ 	.short	0x0003
        /*0032*/ 	.short	0x0018
        /*0034*/ 	.byte	0x00, 0xf0, 0x11, 0x00


	//----- nvinfo : EIATTR_KPARAM_INFO
	.align		4
.L_65:
        /*0038*/ 	.byte	0x04, 0x17
        /*003a*/ 	.short	(.L_67 - .L_66)
.L_66:
        /*003c*/ 	.word	0x00000000
        /*0040*/ 	.short	0x0002
        /*0042*/ 	.short	0x0010
        /*0044*/ 	.byte	0x00, 0xf5, 0x21, 0x00


	//----- nvinfo : EIATTR_KPARAM_INFO
	.align		4
.L_67:
        /*0048*/ 	.byte	0x04, 0x17
        /*004a*/ 	.short	(.L_69 - .L_68)
.L_68:
        /*004c*/ 	.word	0x00000000
        /*0050*/ 	.short	0x0001
        /*0052*/ 	.short	0x0008
        /*0054*/ 	.byte	0x00, 0xf5, 0x21, 0x00


	//----- nvinfo : EIATTR_KPARAM_INFO
	.align		4
.L_69:
        /*0058*/ 	.byte	0x04, 0x17
        /*005a*/ 	.short	(.L_71 - .L_70)
.L_70:
        /*005c*/ 	.word	0x00000000
        /*0060*/ 	.short	0x0000
        /*0062*/ 	.short	0x0000
        /*0064*/ 	.byte	0x00, 0xf5, 0x21, 0x00


	//----- nvinfo : EIATTR_SPARSE_MMA_MASK
	.align		4
.L_71:
        /*0068*/ 	.byte	0x03, 0x50
        /*006a*/ 	.short	0x0000


	//----- nvinfo : EIATTR_MAXREG_COUNT
	.align		4
        /*006c*/ 	.byte	0x03, 0x1b
        /*006e*/ 	.short	0x00ff


	//----- nvinfo : EIATTR_NUM_BARRIERS
	.align		4
        /*0070*/ 	.byte	0x02, 0x4c
        /*0072*/ 	.byte	0x01
	.zero		1


	//----- nvinfo : EIATTR_MERCURY_ISA_VERSION
	.align		4
        /*0074*/ 	.byte	0x03, 0x5f
        /*0076*/ 	.short	0x0101


	//----- nvinfo : EIATTR_VRC_CTA_INIT_COUNT
	.align		4
        /*0078*/ 	.byte	0x02, 0x4a
	.zero		1
	.zero		1


	//----- nvinfo : EIATTR_EXIT_INSTR_OFFSETS
	.align		4
        /*007c*/ 	.byte	0x04, 0x1c
        /*007e*/ 	.short	(.L_73 - .L_72)


	//   ....[0]....
.L_72:
        /*0080*/ 	.word	0x000000d0


	//   ....[1]....
        /*0084*/ 	.word	0x00000c70


	//   ....[2]....
        /*0088*/ 	.word	0x00000cc0


	//----- nvinfo : EIATTR_CBANK_PARAM_SIZE
	.align		4
.L_73:
        /*008c*/ 	.byte	0x03, 0x19
        /*008e*/ 	.short	0x0024


	//----- nvinfo : EIATTR_PARAM_CBANK
	.align		4
        /*0090*/ 	.byte	0x04, 0x0a
        /*0092*/ 	.short	(.L_75 - .L_74)
	.align		4
.L_74:
        /*0094*/ 	.word	index@(.nv.constant0._Z13cudaMatrixMulIfEvPT_S1_S1_iii)
        /*0098*/ 	.short	0x0380
        /*009a*/ 	.short	0x0024


	//----- nvinfo : EIATTR_SW_WAR
	.align		4
.L_75:
        /*009c*/ 	.byte	0x04, 0x36
        /*009e*/ 	.short	(.L_77 - .L_76)
.L_76:
        /*00a0*/ 	.word	0x00000008
.L_77:


//--------------------- .nv.callgraph             --------------------------
	.section	.nv.callgraph,"",@"SHT_CUDA_CALLGRAPH"
	.align	4
	.sectionentsize	8
	.align		4
        /*0000*/ 	.word	0x00000000
	.align		4
        /*0004*/ 	.word	0xffffffff
	.align		4
        /*0008*/ 	.word	0x00000000
	.align		4
        /*000c*/ 	.word	0xfffffffe
	.align		4
        /*0010*/ 	.word	0x00000000
	.align		4
        /*0014*/ 	.word	0xfffffffd
	.align		4
        /*0018*/ 	.word	0x00000000
	.align		4
        /*001c*/ 	.word	0xfffffffc


//--------------------- .text._Z13cudaMatrixMulIhEvPT_S1_S1_iii --------------------------
	.section	.text._Z13cudaMatrixMulIhEvPT_S1_S1_iii,"ax",@progbits
	.align	128
        .global         _Z13cudaMatrixMulIhEvPT_S1_S1_iii
        .type           _Z13cudaMatrixMulIhEvPT_S1_S1_iii,@function
        .size           _Z13cudaMatrixMulIhEvPT_S1_S1_iii,(.L_x_24 - _Z13cudaMatrixMulIhEvPT_S1_S1_iii)
        .other          _Z13cudaMatrixMulIhEvPT_S1_S1_iii,@"STO_CUDA_ENTRY STV_DEFAULT"
_Z13cudaMatrixMulIhEvPT_S1_S1_iii:
.text._Z13cudaMatrixMulIhEvPT_S1_S1_iii:
[----:B------:R-:W-:Y:S01]  /*0000*/  LDC R1, c[0x0][0x37c] ;  /* 0x0000df00ff017b82 */ /* 0x000fe20000000800 */
[----:B------:R-:W0:Y:S07]  /*0010*/  S2R R0, SR_TID.Y ;  /* 0x0000000000007919 */ /* 0x000e2e0000002200 */
[----:B------:R-:W0:Y:S01]  /*0020*/  S2UR UR4, SR_CTAID.Y ;  /* 0x00000000000479c3 */ /* 0x000e220000002600 */
[----:B------:R-:W1:Y:S01]  /*0030*/  LDCU UR6, c[0x0][0x398] ;  /* 0x00007300ff0677ac */ /* 0x000e620008000800 */
[----:B------:R-:W2:Y:S01]  /*0040*/  S2R R6, SR_TID.X ;  /* 0x0000000000067919 */ /* 0x000ea20000002100 */
[----:B------:R-:W3:Y:S05]  /*0050*/  LDCU UR7, c[0x0][0x3a0] ;  /* 0x00007400ff0777ac */ /* 0x000eea0008000800 */
[----:B------:R-:W0:Y:S08]  /*0060*/  LDC R9, c[0x0][0x364] ;  /* 0x0000d900ff097b82 */ /* 0x000e300000000800 */
[----:B------:R-:W2:Y:S08]  /*0070*/  S2UR UR5, SR_CTAID.X ;  /* 0x00000000000579c3 */ /* 0x000eb00000002500 */
[----:B------:R-:W2:Y:S01]  /*0080*/  LDC R7, c[0x0][0x360] ;  /* 0x0000d800ff077b82 */ /* 0x000ea20000000800 */
[----:B0-----:R-:W-:-:S05]  /*0090*/  IMAD R9, R9, UR4, R0 ;  /* 0x0000000409097c24 */ /* 0x001fca000f8e0200 */
[----:B-1----:R-:W-:Y:S01]  /*00a0*/  ISETP.GT.AND P0, PT, R9, UR6, PT ;  /* 0x0000000609007c0c */ /* 0x002fe2000bf04270 */
[----:B--2---:R-:W-:-:S05]  /*00b0*/  IMAD R8, R7, UR5, R6 ;  /* 0x0000000507087c24 */ /* 0x004fca000f8e0206 */
[----:B---3--:R-:W-:-:S13]  /*00c0*/  ISETP.GT.OR P0, PT, R8, UR7, P0 ;  /* 0x0000000708007c0c */ /* 0x008fda0008704670 */
[----:B------:R-:W-:Y:S05]  /*00d0*/  @P0 EXIT ;  /* 0x000000000000094d */ /* 0x000fea0003800000 */
[----:B------:R-:W0:Y:S01]  /*00e0*/  LDCU UR10, c[0x0][0x39c] ;  /* 0x00007380ff0a77ac */ /* 0x000e220008000800 */
[----:B------:R-:W-:Y:S01]  /*00f0*/  PRMT R18, RZ, 0x7610, R18 ;  /* 0x00007610ff127816 */ /* 0x000fe20000000012 */
[----:B------:R-:W1:Y:S01]  /*0100*/  LDCU.64 UR8, c[0x0][0x358] ;  /* 0x00006b00ff0877ac */ /* 0x000e620008000a00 */
[----:B0-----:R-:W-:-:S09]  /*0110*/  UISETP.GE.AND UP0, UPT, UR10, 0x1, UPT ;  /* 0x000000010a00788c */ /* 0x001fd2000bf06270 */
[----:B-1----:R-:W-:Y:S05]  /*0120*/  BRA.U !UP0, `(.L_x_0) ;  /* 0x0000000908587547 */ /* 0x002fea000b800000 */
[----:B------:R-:W0:Y:S01]  /*0130*/  S2UR UR6, SR_CgaCtaId ;  /* 0x00000000000679c3 */ /* 0x000e220000008800 */
[----:B------:R-:W-:Y:S01]  /*0140*/  UMOV UR4, 0x400 ;  /* 0x0000040000047882 */ /* 0x000fe20000000000 */
[----:B------:R-:W-:Y:S01]  /*0150*/  IMAD R11, R0, R7, RZ ;  /* 0x00000007000b7224 */ /* 0x000fe200078e02ff */
[----:B------:R-:W-:Y:S01]  /*0160*/  UIADD3 UR5, UPT, UPT, UR4, 0x1000, URZ ;  /* 0x0000100004057890 */ /* 0x000fe2000fffe0ff */
[--C-:B------:R-:W-:Y:S01]  /*0170*/  IMAD R10, R9, UR10, R6.reuse ;  /* 0x0000000a090a7c24 */ /* 0x100fe2000f8e0206 */
[----:B------:R-:W-:Y:S01]  /*0180*/  LOP3.LUT R22, R7, 0x7, RZ, 0xc0, !PT ;  /* 0x0000000707167812 */ /* 0x000fe200078ec0ff */
[----:B------:R-:W-:Y:S01]  /*0190*/  IMAD.IADD R15, R11, 0x1, R6 ;  /* 0x000000010b0f7824 */ /* 0x000fe200078e0206 */
[----:B------:R-:W-:Y:S01]  /*01a0*/  LOP3.LUT R12, R7, 0x7f8, RZ, 0xc0, !PT ;  /* 0x000007f8070c7812 */ /* 0x000fe200078ec0ff */
[----:B------:R-:W-:Y:S01]  /*01b0*/  IMAD.MOV.U32 R13, RZ, RZ, RZ ;  /* 0x000000ffff0d7224 */ /* 0x000fe200078e00ff */
[----:B------:R-:W-:Y:S01]  /*01c0*/  PRMT R18, RZ, 0x7610, R18 ;  /* 0x00007610ff127816 */ /* 0x000fe20000000012 */
[----:B0-----:R-:W-:-:S02]  /*01d0*/  ULEA UR4, UR6, UR4, 0x18 ;  /* 0x0000000406047291 */ /* 0x001fc4000f8ec0ff */
[----:B------:R-:W-:-:S04]  /*01e0*/  ULEA UR5, UR6, UR5, 0x18 ;  /* 0x0000000506057291 */ /* 0x000fc8000f8ec0ff */
[----:B------:R-:W-:Y:S02]  /*01f0*/  LEA R16, R11, UR4, 0x2 ;  /* 0x000000040b107c11 */ /* 0x000fe4000f8e10ff */
[C---:B------:R-:W-:Y:S02]  /*0200*/  LEA R14, R15.reuse, UR4, 0x2 ;  /* 0x000000040f0e7c11 */ /* 0x040fe4000f8e10ff */
[----:B------:R-:W-:Y:S02]  /*0210*/  LEA R15, R15, UR5, 0x2 ;  /* 0x000000050f0f7c11 */ /* 0x000fe4000f8e10ff */
[----:B------:R-:W-:Y:S02]  /*0220*/  IADD3 R16, PT, PT, R16, 0x10, RZ ;  /* 0x0000001010107810 */ /* 0x000fe40007ffe0ff */
[----:B------:R-:W-:-:S07]  /*0230*/  LEA R17, R6, UR5, 0x2 ;  /* 0x0000000506117c11 */ /* 0x000fce000f8e10ff */
.L_x_6:
[----:B0-----:R-:W0:Y:S01]  /*0240*/  LDCU UR7, c[0x0][0x3a0] ;  /* 0x00007400ff0777ac */ /* 0x001e220008000800 */
[--C-:B------:R-:W-:Y:S02]  /*0250*/  IMAD.IADD R3, R0, 0x1, R13.reuse ;  /* 0x0000000100037824 */ /* 0x100fe400078e020d */
[----:B------:R-:W-:Y:S01]  /*0260*/  IMAD.IADD R2, R10, 0x1, R13 ;  /* 0x000000010a027824 */ /* 0x000fe200078e020d */
[----:B------:R-:W1:Y:S01]  /*0270*/  LDCU.128 UR12, c[0x0][0x380] ;  /* 0x00007000ff0c77ac */ /* 0x000e620008000c00 */
[----:B------:R-:W2:Y:S01]  /*0280*/  LDCU UR4, c[0x0][0x39c] ;  /* 0x00007380ff0477ac */ /* 0x000ea20008000800 */
[----:B0-----:R-:W-:Y:S02]  /*0290*/  IMAD R3, R3, UR7, R8 ;  /* 0x0000000703037c24 */ /* 0x001fe4000f8e0208 */
[----:B-1----:R-:W-:-:S03]  /*02a0*/  IADD3 R2, P0, PT, R2, UR12, RZ ;  /* 0x0000000c02027c10 */ /* 0x002fc6000ff1e0ff */
[----:B------:R-:W-:Y:S02]  /*02b0*/  IADD3 R4, P1, PT, R3, UR14, RZ ;  /* 0x0000000e03047c10 */ /* 0x000fe4000ff3e0ff */
[----:B------:R-:W-:-:S03]  /*02c0*/  IADD3.X R3, PT, PT, RZ, UR13, RZ, P0, !PT ;  /* 0x0000000dff037c10 */ /* 0x000fc600087fe4ff */
[----:B------:R-:W-:-:S03]  /*02d0*/  IMAD.X R5, RZ, RZ, UR15, P1 ;  /* 0x0000000fff057e24 */ /* 0x000fc600088e06ff */
[----:B------:R-:W3:Y:S04]  /*02e0*/  LDG.E.U8 R3, desc[UR8][R2.64] ;  /* 0x0000000802037981 */ /* 0x000ee8000c1e1100 */
[----:B------:R-:W4:Y:S01]  /*02f0*/  LDG.E.U8 R4, desc[UR8][R4.64] ;  /* 0x0000000804047981 */ /* 0x000f22000c1e1100 */
[C---:B------:R-:W-:Y:S01]  /*0300*/  ISETP.GE.U32.AND P1, PT, R7.reuse, 0x8, PT ;  /* 0x000000080700780c */ /* 0x040fe20003f26070 */
[----:B------:R-:W-:Y:S02]  /*0310*/  IMAD.IADD R13, R7, 0x1, R13 ;  /* 0x00000001070d7824 */ /* 0x000fe400078e020d */
[----:B------:R-:W-:-:S03]  /*0320*/  HFMA2 R20, -RZ, RZ, 0, 0 ;  /* 0x00000000ff147431 */ /* 0x000fc600000001ff */
[----:B--2---:R-:W-:Y:S01]  /*0330*/  ISETP.GE.AND P0, PT, R13, UR4, PT ;  /* 0x000000040d007c0c */ /* 0x004fe2000bf06270 */
[----:B---3--:R0:W-:Y:S04]  /*0340*/  STS [R14], R3 ;  /* 0x000000030e007388 */ /* 0x0081e80000000800 */
[----:B----4-:R0:W-:Y:S01]  /*0350*/  STS [R15], R4 ;  /* 0x000000040f007388 */ /* 0x0101e20000000800 */
[----:B------:R-:W-:Y:S06]  /*0360*/  BAR.SYNC.DEFER_BLOCKING 0x0 ;  /* 0x0000000000007b1d */ /* 0x000fec0000010000 */
[----:B------:R-:W-:Y:S05]  /*0370*/  @!P1 BRA `(.L_x_1) ;  /* 0x0000000000a89947 */ /* 0x000fea0003800000 */
[----:B0-----:R-:W-:Y:S01]  /*0380*/  LOP3.LUT R4, R7, 0xfffffff8, RZ, 0xc0, !PT ;  /* 0xfffffff807047812 */ /* 0x001fe200078ec0ff */
[----:B------:R-:W-:Y:S02]  /*0390*/  IMAD.MOV.U32 R3, RZ, RZ, R16 ;  /* 0x000000ffff037224 */ /* 0x000fe400078e0010 */
[----:B------:R-:W-:Y:S01]  /*03a0*/  IMAD.MOV.U32 R2, RZ, RZ, R17 ;  /* 0x000000ffff027224 */ /* 0x000fe200078e0011 */
[----:B------:R-:W-:-:S07]  /*03b0*/  IADD3 R4, PT, PT, -R4, RZ, RZ ;  /* 0x000000ff04047210 */ /* 0x000fce0007ffe1ff */
.L_x_2:
[----:B------:R-:W-:Y:S01]  /*03c0*/  LDS R21, [R3+-0x10] ;  /* 0xfffff00003157984 */ /* 0x000fe20000000800 */
[C---:B------:R-:W-:Y:S02]  /*03d0*/  IMAD R26, R7.reuse, 0x4, R2 ;  /* 0x00000004071a7824 */ /* 0x040fe400078e0202 */
[----:B------:R-:W-:Y:S01]  /*03e0*/  VIADD R4, R4, 0x8 ;  /* 0x0000000804047836 */ /* 0x000fe20000000000 */
[----:B------:R0:W1:Y:S01]  /*03f0*/  LDS R23, [R2] ;  /* 0x0000000002177984 */ /* 0x0000620000000800 */
[----:B------:R-:W-:-:S03]  /*0400*/  IMAD R28, R7, 0x4, R26 ;  /* 0x00000004071c7824 */ /* 0x000fc600078e021a */
[----:B------:R-:W-:Y:S01]  /*0410*/  LDS R5, [R3+-0xc] ;  /* 0xfffff40003057984 */ /* 0x000fe20000000800 */
[----:B------:R-:W-:Y:S02]  /*0420*/  ISETP.NE.AND P1, PT, R4, RZ, PT ;  /* 0x000000ff0400720c */ /* 0x000fe40003f25270 */
[C---:B------:R-:W-:Y:S01]  /*0430*/  LEA R25, R7.reuse, R28, 0x2 ;  /* 0x0000001c07197211 */ /* 0x040fe200078e10ff */
[----:B------:R-:W2:Y:S01]  /*0440*/  LDS R26, [R26] ;  /* 0x000000001a1a7984 */ /* 0x000ea20000000800 */
[----:B0-----:R-:W-:-:S03]  /*0450*/  LEA R2, R7, R2, 0x5 ;  /* 0x0000000207027211 */ /* 0x001fc600078e28ff */
[----:B------:R-:W-:Y:S04]  /*0460*/  LDS R19, [R28] ;  /* 0x000000001c137984 */ /* 0x000fe80000000800 */
[----:B------:R-:W0:Y:S01]  /*0470*/  LDS R20, [R3+-0x8] ;  /* 0xfffff80003147984 */ /* 0x000e220000000800 */
[----:B-1----:R-:W-:-:S03]  /*0480*/  IMAD R24, R21, R23, R18 ;  /* 0x0000001715187224 */ /* 0x002fc600078e0212 */
[----:B------:R-:W-:Y:S04]  /*0490*/  LDS R18, [R3+-0x4] ;  /* 0xfffffc0003127984 */ /* 0x000fe80000000800 */
[----:B------:R1:W3:Y:S01]  /*04a0*/  LDS R21, [R25] ;  /* 0x0000000019157984 */ /* 0x0002e20000000800 */
[----:B--2---:R-:W-:Y:S02]  /*04b0*/  IMAD R5, R5, R26, R24 ;  /* 0x0000001a05057224 */ /* 0x004fe400078e0218 */
[C---:B------:R-:W-:Y:S01]  /*04c0*/  IMAD R24, R7.reuse, 0x4, R25 ;  /* 0x0000000407187824 */ /* 0x040fe200078e0219 */
[----:B------:R-:W-:Y:S03]  /*04d0*/  LDS R26, [R3+0x8] ;  /* 0x00000800031a7984 */ /* 0x000fe60000000800 */
[----:B------:R-:W-:-:S02]  /*04e0*/  IMAD R23, R7, 0x4, R24 ;  /* 0x0000000407177824 */ /* 0x000fc400078e0218 */
[----:B0-----:R-:W-:Y:S02]  /*04f0*/  IMAD R19, R20, R19, R5 ;  /* 0x0000001314137224 */ /* 0x001fe400078e0205 */
[----:B------:R-:W-:Y:S01]  /*0500*/  LDS R5, [R3] ;  /* 0x0000000003057984 */ /* 0x000fe20000000800 */
[----:B------:R-:W-:-:S03]  /*0510*/  LEA R28, R7, R23, 0x2 ;  /* 0x00000017071c7211 */ /* 0x000fc600078e10ff */
[----:B------:R-:W0:Y:S02]  /*0520*/  LDS R20, [R24] ;  /* 0x0000000018147984 */ /* 0x000e240000000800 */
[----:B-1----:R-:W-:Y:S02]  /*0530*/  IMAD R25, R7, 0x4, R28 ;  /* 0x0000000407197824 */ /* 0x002fe400078e021c */
[----:B------:R-:W-:Y:S04]  /*0540*/  LDS R23, [R23] ;  /* 0x0000000017177984 */ /* 0x000fe80000000800 */
[----:B------:R-:W-:Y:S04]  /*0550*/  LDS R28, [R28] ;  /* 0x000000001c1c7984 */ /* 0x000fe80000000800 */
[----:B------:R-:W-:Y:S01]  /*0560*/  LDS R25, [R25] ;  /* 0x0000000019197984 */ /* 0x000fe20000000800 */
[----:B---3--:R-:W-:-:S03]  /*0570*/  IMAD R19, R18, R21, R19 ;  /* 0x0000001512137224 */ /* 0x008fc600078e0213 */
[----:B------:R-:W1:Y:S04]  /*0580*/  LDS R18, [R3+0x4] ;  /* 0x0000040003127984 */ /* 0x000e680000000800 */
[----:B------:R2:W3:Y:S02]  /*0590*/  LDS R21, [R3+0xc] ;  /* 0x00000c0003157984 */ /* 0x0004e40000000800 */
[----:B--2---:R-:W-:Y:S02]  /*05a0*/  VIADD R3, R3, 0x20 ;  /* 0x0000002003037836 */ /* 0x004fe40000000000 */
[----:B0-----:R-:W-:-:S04]  /*05b0*/  IMAD R5, R5, R20, R19 ;  /* 0x0000001405057224 */ /* 0x001fc800078e0213 */
[----:B-1----:R-:W-:-:S04]  /*05c0*/  IMAD R5, R18, R23, R5 ;  /* 0x0000001712057224 */ /* 0x002fc800078e0205 */
[----:B------:R-:W-:-:S04]  /*05d0*/  IMAD R5, R26, R28, R5 ;  /* 0x0000001c1a057224 */ /* 0x000fc800078e0205 */
[----:B---3--:R-:W-:-:S05]  /*05e0*/  IMAD R5, R21, R25, R5 ;  /* 0x0000001915057224 */ /* 0x008fca00078e0205 */
[----:B------:R-:W-:Y:S01]  /*05f0*/  PRMT R18, R5, 0x7610, R18 ;  /* 0x0000761005127816 */ /* 0x000fe20000000012 */
[----:B------:R-:W-:Y:S06]  /*0600*/  @P1 BRA `(.L_x_2) ;  /* 0xfffffffc006c1947 */ /* 0x000fec000383ffff */
[----:B------:R-:W-:-:S07]  /*0610*/  IMAD.MOV.U32 R20, RZ, RZ, R12 ;  /* 0x000000ffff147224 */ /* 0x000fce00078e000c */
.L_x_1:
[----:B------:R-:W-:-:S13]  /*0620*/  ISETP.NE.AND P1, PT, R22, RZ, PT ;  /* 0x000000ff1600720c */ /* 0x000fda0003f25270 */
[----:B------:R-:W-:Y:S05]  /*0630*/  @!P1 BRA `(.L_x_3) ;  /* 0x00000004000c9947 */ /* 0x000fea0003800000 */
[----:B------:R-:W-:Y:S02]  /*0640*/  IADD3 R2, PT, PT, R22, -0x1, RZ ;  /* 0xffffffff16027810 */ /* 0x000fe40007ffe0ff */
[----:B------:R-:W-:Y:S02]  /*0650*/  LOP3.LUT P2, R19, R7, 0x3, RZ, 0xc0, !PT ;  /* 0x0000000307137812 */ /* 0x000fe4000784c0ff */
[----:B------:R-:W-:-:S13]  /*0660*/  ISETP.GE.U32.AND P1, PT, R2, 0x3, PT ;  /* 0x000000030200780c */ /* 0x000fda0003f26070 */
[----:B------:R-:W-:Y:S05]  /*0670*/  @!P1 BRA `(.L_x_4) ;  /* 0x0000000000689947 */ /* 0x000fea0003800000 */
[----:B------:R-:W1:Y:S01]  /*0680*/  S2UR UR5, SR_CgaCtaId ;  /* 0x00000000000579c3 */ /* 0x000e620000008800 */
[----:B------:R-:W-:Y:S01]  /*0690*/  UMOV UR4, 0x400 ;  /* 0x0000040000047882 */ /* 0x000fe20000000000 */
[C---:B0-----:R-:W-:Y:S01]  /*06a0*/  IMAD R3, R20.reuse, R7, R6 ;  /* 0x0000000714037224 */ /* 0x041fe200078e0206 */
[----:B------:R-:W-:Y:S01]  /*06b0*/  UIADD3 UR6, UPT, UPT, UR4, 0x1000, URZ ;  /* 0x0000100004067890 */ /* 0x000fe2000fffe0ff */
[----:B------:R-:W-:Y:S01]  /*06c0*/  IMAD.IADD R2, R11, 0x1, R20 ;  /* 0x000000010b027824 */ /* 0x000fe200078e0214 */
[----:B------:R-:W-:Y:S02]  /*06d0*/  IADD3 R20, PT, PT, R20, 0x4, RZ ;  /* 0x0000000414147810 */ /* 0x000fe40007ffe0ff */
[----:B-1----:R-:W-:Y:S02]  /*06e0*/  ULEA UR6, UR5, UR6, 0x18 ;  /* 0x0000000605067291 */ /* 0x002fe4000f8ec0ff */
[----:B------:R-:W-:-:S04]  /*06f0*/  ULEA UR4, UR5, UR4, 0x18 ;  /* 0x0000000405047291 */ /* 0x000fc8000f8ec0ff */
[----:B------:R-:W-:Y:S02]  /*0700*/  LEA R24, R3, UR6, 0x2 ;  /* 0x0000000603187c11 */ /* 0x000fe4000f8e10ff */
[----:B------:R-:W-:-:S03]  /*0710*/  LEA R4, R2, UR4, 0x2 ;  /* 0x0000000402047c11 */ /* 0x000fc6000f8e10ff */
[C---:B------:R-:W-:Y:S02]  /*0720*/  IMAD R26, R7.reuse, 0x4, R24 ;  /* 0x00000004071a7824 */ /* 0x040fe400078e0218 */
[----:B------:R-:W-:Y:S03]  /*0730*/  LDS R5, [R4] ;  /* 0x0000000004057984 */ /* 0x000fe60000000800 */
[C---:B------:R-:W-:Y:S01]  /*0740*/  LEA R28, R7.reuse, R26, 0x2 ;  /* 0x0000001a071c7211 */ /* 0x040fe200078e10ff */
[----:B------:R-:W0:Y:S04]  /*0750*/  LDS R24, [R24] ;  /* 0x0000000018187984 */ /* 0x000e280000000800 */
[----:B------:R-:W-:Y:S01]  /*0760*/  LDS R3, [R4+0x4] ;  /* 0x0000040004037984 */ /* 0x000fe20000000800 */
[----:B------:R-:W-:-:S03]  /*0770*/  IMAD R25, R7, 0x4, R28 ;  /* 0x0000000407197824 */ /* 0x000fc600078e021c */
[----:B------:R-:W1:Y:S04]  /*0780*/  LDS R26, [R26] ;  /* 0x000000001a1a7984 */ /* 0x000e680000000800 */
[----:B------:R-:W-:Y:S04]  /*0790*/  LDS R2, [R28] ;  /* 0x000000001c027984 */ /* 0x000fe80000000800 */
[----:B------:R-:W2:Y:S04]  /*07a0*/  LDS R21, [R4+0x8] ;  /* 0x0000080004157984 */ /* 0x000ea80000000800 */
[----:B------:R-:W-:Y:S04]  /*07b0*/  LDS R23, [R4+0xc] ;  /* 0x00000c0004177984 */ /* 0x000fe80000000800 */
[----:B------:R-:W3:Y:S01]  /*07c0*/  LDS R25, [R25] ;  /* 0x0000000019197984 */ /* 0x000ee20000000800 */
[----:B0-----:R-:W-:-:S04]  /*07d0*/  IMAD R18, R5, R24, R18 ;  /* 0x0000001805127224 */ /* 0x001fc800078e0212 */
[----:B-1----:R-:W-:-:S04]  /*07e0*/  IMAD R3, R3, R26, R18 ;  /* 0x0000001a03037224 */ /* 0x002fc800078e0212 */
[----:B--2---:R-:W-:-:S04]  /*07f0*/  IMAD R2, R21, R2, R3 ;  /* 0x0000000215027224 */ /* 0x004fc800078e0203 */
[----:B---3--:R-:W-:-:S05]  /*0800*/  IMAD R2, R23, R25, R2 ;  /* 0x0000001917027224 */ /* 0x008fca00078e0202 */
[----:B------:R-:W-:-:S07]  /*0810*/  PRMT R18, R2, 0x7610, R18 ;  /* 0x0000761002127816 */ /* 0x000fce0000000012 */
.L_x_4:
[----:B------:R-:W-:Y:S05]  /*0820*/  @!P2 BRA `(.L_x_3) ;  /* 0x000000000090a947 */ /* 0x000fea0003800000 */
[----:B------:R-:W-:Y:S02]  /*0830*/  ISETP.NE.AND P1, PT, R19, 0x1, PT ;  /* 0x000000011300780c */ /* 0x000fe40003f25270 */
[----:B------:R-:W-:-:S04]  /*0840*/  LOP3.LUT R2, R7, 0x1, RZ, 0xc0, !PT ;  /* 0x0000000107027812 */ /* 0x000fc800078ec0ff */
[----:B------:R-:W-:-:S07]  /*0850*/  ISETP.NE.U32.AND P2, PT, R2, 0x1, PT ;  /* 0x000000010200780c */ /* 0x000fce0003f45070 */
[----:B------:R-:W-:Y:S06]  /*0860*/  @!P1 BRA `(.L_x_5) ;  /* 0x0000000000489947 */ /* 0x000fec0003800000 */
[----:B------:R-:W1:Y:S01]  /*0870*/  S2UR UR5, SR_CgaCtaId ;  /* 0x00000000000579c3 */ /* 0x000e620000008800 */
[----:B------:R-:W-:Y:S01]  /*0880*/  UMOV UR4, 0x400 ;  /* 0x0000040000047882 */ /* 0x000fe20000000000 */
[C---:B0-----:R-:W-:Y:S01]  /*0890*/  IMAD R3, R20.reuse, R7, R6 ;  /* 0x0000000714037224 */ /* 0x041fe200078e0206 */
[----:B------:R-:W-:Y:S01]  /*08a0*/  UIADD3 UR6, UPT, UPT, UR4, 0x1000, URZ ;  /* 0x0000100004067890 */ /* 0x000fe2000fffe0ff */
[----:B------:R-:W-:Y:S02]  /*08b0*/  IMAD.IADD R2, R11, 0x1, R20 ;  /* 0x000000010b027824 */ /* 0x000fe400078e0214 */
[----:B------:R-:W-:Y:S01]  /*08c0*/  VIADD R20, R20, 0x2 ;  /* 0x0000000214147836 */ /* 0x000fe20000000000 */
[----:B-1----:R-:W-:Y:S02]  /*08d0*/  ULEA UR6, UR5, UR6, 0x18 ;  /* 0x0000000605067291 */ /* 0x002fe4000f8ec0ff */
[----:B------:R-:W-:-:S04]  /*08e0*/  ULEA UR4, UR5, UR4, 0x18 ;  /* 0x0000000405047291 */ /* 0x000fc8000f8ec0ff */
[----:B------:R-:W-:Y:S02]  /*08f0*/  LEA R4, R3, UR6, 0x2 ;  /* 0x0000000603047c11 */ /* 0x000fe4000f8e10ff */
[----:B------:R-:W-:Y:S02]  /*0900*/  LEA R2, R2, UR4, 0x2 ;  /* 0x0000000402027c11 */ /* 0x000fe4000f8e10ff */
[----:B------:R-:W-:Y:S02]  /*0910*/  LEA R5, R7, R4, 0x2 ;  /* 0x0000000407057211 */ /* 0x000fe400078e10ff */
[----:B------:R-:W-:Y:S04]  /*0920*/  LDS R4, [R4] ;  /* 0x0000000004047984 */ /* 0x000fe80000000800 */
[----:B------:R-:W0:Y:S04]  /*0930*/  LDS R3, [R2] ;  /* 0x0000000002037984 */ /* 0x000e280000000800 */
[----:B------:R-:W-:Y:S04]  /*0940*/  LDS R24, [R2+0x4] ;  /* 0x0000040002187984 */ /* 0x000fe80000000800 */
[----:B------:R-:W1:Y:S01]  /*0950*/  LDS R5, [R5] ;  /* 0x0000000005057984 */ /* 0x000e620000000800 */
[----:B0-----:R-:W-:-:S04]  /*0960*/  IMAD R3, R3, R4, R18 ;  /* 0x0000000403037224 */ /* 0x001fc800078e0212 */
[----:B-1----:R-:W-:-:S05]  /*0970*/  IMAD R3, R24, R5, R3 ;  /* 0x0000000518037224 */ /* 0x002fca00078e0203 */
[----:B------:R-:W-:-:S07]  /*0980*/  PRMT R18, R3, 0x7610, R18 ;  /* 0x0000761003127816 */ /* 0x000fce0000000012 */
.L_x_5:
[----:B------:R-:W-:Y:S05]  /*0990*/  @P2 BRA `(.L_x_3) ;  /* 0x0000000000342947 */ /* 0x000fea0003800000 */
[----:B------:R-:W1:Y:S01]  /*09a0*/  S2UR UR5, SR_CgaCtaId ;  /* 0x00000000000579c3 */ /* 0x000e620000008800 */
[----:B------:R-:W-:Y:S01]  /*09b0*/  UMOV UR4, 0x400 ;  /* 0x0000040000047882 */ /* 0x000fe20000000000 */
[-C--:B0-----:R-:W-:Y:S01]  /*09c0*/  IMAD R3, R7, R20.reuse, R6 ;  /* 0x0000001407037224 */ /* 0x081fe200078e0206 */
[----:B------:R-:W-:Y:S01]  /*09d0*/  UIADD3 UR6, UPT, UPT, UR4, 0x1000, URZ ;  /* 0x0000100004067890 */ /* 0x000fe2000fffe0ff */
[----:B------:R-:W-:-:S03]  /*09e0*/  IADD3 R2, PT, PT, R11, R20, RZ ;  /* 0x000000140b027210 */ /* 0x000fc60007ffe0ff */
[----:B-1----:R-:W-:Y:S02]  /*09f0*/  ULEA UR6, UR5, UR6, 0x18 ;  /* 0x0000000605067291 */ /* 0x002fe4000f8ec0ff */
[----:B------:R-:W-:-:S04]  /*0a00*/  ULEA UR4, UR5, UR4, 0x18 ;  /* 0x0000000405047291 */ /* 0x000fc8000f8ec0ff */
[----:B------:R-:W-:Y:S02]  /*0a10*/  LEA R4, R3, UR6, 0x2 ;  /* 0x0000000603047c11 */ /* 0x000fe4000f8e10ff */
[----:B------:R-:W-:-:S04]  /*0a20*/  LEA R2, R2, UR4, 0x2 ;  /* 0x0000000402027c11 */ /* 0x000fc8000f8e10ff */
[----:B------:R-:W-:Y:S04]  /*0a30*/  LDS R4, [R4] ;  /* 0x0000000004047984 */ /* 0x000fe80000000800 */
[----:B------:R-:W0:Y:S02]  /*0a40*/  LDS R3, [R2] ;  /* 0x0000000002037984 */ /* 0x000e240000000800 */
[----:B0-----:R-:W-:-:S05]  /*0a50*/  IMAD R3, R3, R4, R18 ;  /* 0x0000000403037224 */ /* 0x001fca00078e0212 */
[----:B------:R-:W-:-:S07]  /*0a60*/  PRMT R18, R3, 0x7610, R18 ;  /* 0x0000761003127816 */ /* 0x000fce0000000012 */
.L_x_3:
[----:B------:R-:W-:Y:S06]  /*0a70*/  BAR.SYNC.DEFER_BLOCKING 0x0 ;  /* 0x0000000000007b1d */ /* 0x000fec0000010000 */
[----:B------:R-:W-:Y:S05]  /*0a80*/  @!P0 BRA `(.L_x_6) ;  /* 0xfffffff400ec8947 */ /* 0x000fea000383ffff */
.L_x_0:
[----:B------:R-:W1:Y:S01]  /*0a90*/  LDCU UR4, c[0x0][0x398] ;  /* 0x00007300ff0477ac */ /* 0x000e620008000800 */
[----:B------:R-:W-:-:S04]  /*0aa0*/  ISETP.GE.AND P0, PT, R8, UR7, PT ;  /* 0x0000000708007c0c */ /* 0x000fc8000bf06270 */
[----:B-1----:R-:W-:-:S13]  /*0ab0*/  ISETP.GE.OR P0, PT, R9, UR4, P0 ;  /* 0x0000000409007c0c */ /* 0x002fda0008706670 */
[----:B------:R-:W-:Y:S05]  /*0ac0*/  @P0 EXIT ;  /* 0x000000000000094d */ /* 0x000fea0003800000 */
[----:B------:R-:W1:Y:S01]  /*0ad0*/  LDCU.64 UR4, c[0x0][0x390] ;  /* 0x00007200ff0477ac */ /* 0x000e620008000a00 */
[----:B------:R-:W-:-:S05]  /*0ae0*/  IMAD R8, R9, UR7, R8 ;  /* 0x0000000709087c24 */ /* 0x000fca000f8e0208 */
[----:B-1----:R-:W-:-:S04]  /*0af0*/  IADD3 R2, P0, PT, R8, UR4, RZ ;  /* 0x0000000408027c10 */ /* 0x002fc8000ff1e0ff */
[----:B0-----:R-:W-:-:S05]  /*0b00*/  LEA.HI.X.SX32 R3, R8, UR5, 0x1, P0 ;  /* 0x0000000508037c11 */ /* 0x001fca00080f0eff */
[----:B------:R-:W-:Y:S01]  /*0b10*/  STG.E.U8 desc[UR8][R2.64], R18 ;  /* 0x0000001202007986 */ /* 0x000fe2000c101108 */
[----:B------:R-:W-:Y:S05]  /*0b20*/  EXIT ;  /* 0x000000000000794d */ /* 0x000fea0003800000 */
.L_x_7:
[----:B------:R-:W-:-:S00]  /*0b30*/  BRA `(.L_x_7) ;  /* 0xfffffffc00fc7947 */ /* 0x000fc0000383ffff */
[----:B------:R-:W-:-:S00]  /*0b40*/  NOP ;  /* 0x0000000000007918 */ /* 0x000fc00000000000 */
        /* <DEDUP_REMOVED lines=11> */
.L_x_24:


//--------------------- .text._Z13cudaMatrixMulIiEvPT_S1_S1_iii --------------------------
	.section	.text._Z13cudaMatrixMulIiEvPT_S1_S1_iii,"ax",@progbits
	.align	128
        .global         _Z13cudaMatrixMulIiEvPT_S1_S1_iii
        .type           _Z13cudaMatrixMulIiEvPT_S1_S1_iii,@function
        .size           _Z13cudaMatrixMulIiEvPT_S1_S1_iii,(.L_x_25 - _Z13cudaMatrixMulIiEvPT_S1_S1_iii)
        .other          _Z13cudaMatrixMulIiEvPT_S1_S1_iii,@"STO_CUDA_ENTRY STV_DEFAULT"
_Z13cudaMatrixMulIiEvPT_S1_S1_iii:
.text._Z13cudaMatrixMulIiEvPT_S1_S1_iii:
        /* <DEDUP_REMOVED lines=15> */
[----:B------:R-:W-:Y:S01]  /*00f0*/  HFMA2 R18, -RZ, RZ, 0, 0 ;  /* 0x00000000ff127431 */ /* 0x000fe200000001ff */
[----:B------:R-:W1:Y:S01]  /*0100*/  LDCU.64 UR8, c[0x0][0x358] ;  /* 0x00006b00ff0877ac */ /* 0x000e620008000a00 */
[----:B0-----:R-:W-:-:S09]  /*0110*/  UISETP.GE.AND UP0, UPT, UR10, 0x1, UPT ;  /* 0x000000010a00788c */ /* 0x001fd2000bf06270 */
[----:B-1----:R-:W-:Y:S05]  /*0120*/  BRA.U !UP0, `(.L_x_8) ;  /* 0x0000000908447547 */ /* 0x002fea000b800000 */
[----:B------:R-:W0:Y:S01]  /*0130*/  S2UR UR6, SR_CgaCtaId ;  /* 0x00000000000679c3 */ /* 0x000e220000008800 */
[----:B------:R-:W-:Y:S01]  /*0140*/  UMOV UR4, 0x400 ;  /* 0x0000040000047882 */ /* 0x000fe20000000000 */
[----:B------:R-:W-:Y:S01]  /*0150*/  IMAD R11, R0, R7, RZ ;  /* 0x00000007000b7224 */ /* 0x000fe200078e02ff */
[----:B------:R-:W-:Y:S01]  /*0160*/  UIADD3 UR5, UPT, UPT, UR4, 0x1000, URZ ;  /* 0x0000100004057890 */ /* 0x000fe2000fffe0ff */
[----:B------:R-:W-:Y:S01]  /*0170*/  IMAD R10, R9, UR10, R6 ;  /* 0x0000000a090a7c24 */ /* 0x000fe2000f8e0206 */
[----:B------:R-:W-:Y:S01]  /*0180*/  LOP3.LUT R20, R7, 0x7, RZ, 0xc0, !PT ;  /* 0x0000000707147812 */ /* 0x000fe200078ec0ff */
[----:B------:R-:W-:Y:S01]  /*0190*/  IMAD.MOV.U32 R13, RZ, RZ, RZ ;  /* 0x000000ffff0d7224 */ /* 0x000fe200078e00ff */
[----:B------:R-:W-:Y:S02]  /*01a0*/  IADD3 R15, PT, PT, R11, R6, RZ ;  /* 0x000000060b0f7210 */ /* 0x000fe40007ffe0ff */
[----:B------:R-:W-:Y:S02]  /*01b0*/  LOP3.LUT R12, R7, 0x7f8, RZ, 0xc0, !PT ;  /* 0x000007f8070c7812 */ /* 0x000fe400078ec0ff */
[----:B------:R-:W-:Y:S01]  /*01c0*/  MOV R18, RZ ;  /* 0x000000ff00127202 */ /* 0x000fe20000000f00 */
[----:B0-----:R-:W-:-:S02]  /*01d0*/  ULEA UR4, UR6, UR4, 0x18 ;  /* 0x0000000406047291 */ /* 0x001fc4000f8ec0ff */
[----:B------:R-:W-:-:S04]  /*01e0*/  ULEA UR5, UR6, UR5, 0x18 ;  /* 0x0000000506057291 */ /* 0x000fc8000f8ec0ff */
[----:B------:R-:W-:Y:S02]  /*01f0*/  LEA R16, R11, UR4, 0x2 ;  /* 0x000000040b107c11 */ /* 0x000fe4000f8e10ff */
[C---:B------:R-:W-:Y:S02]  /*0200*/  LEA R14, R15.reuse, UR4, 0x2 ;  /* 0x000000040f0e7c11 */ /* 0x040fe4000f8e10ff */
[----:B------:R-:W-:Y:S01]  /*0210*/  LEA R15, R15, UR5, 0x2 ;  /* 0x000000050f0f7c11 */ /* 0x000fe2000f8e10ff */
[----:B------:R-:W-:Y:S01]  /*0220*/  VIADD R16, R16, 0x10 ;  /* 0x0000001010107836 */ /* 0x000fe20000000000 */
[----:B------:R-:W-:-:S07]  /*0230*/  LEA R17, R6, UR5, 0x2 ;  /* 0x0000000506117c11 */ /* 0x000fce000f8e10ff */
.L_x_14:
[----:B0-----:R-:W0:Y:S01]  /*0240*/  LDC.64 R4, c[0x0][0x380] ;  /* 0x0000e000ff047b82 */ /* 0x001e220000000a00 */
[----:B------:R-:W1:Y:S01]  /*0250*/  LDCU UR7, c[0x0][0x3a0] ;  /* 0x00007400ff0777ac */ /* 0x000e620008000800 */
[----:B------:R-:W-:Y:S01]  /*0260*/  IADD3 R21, PT, PT, R0, R13, RZ ;  /* 0x0000000d00157210 */ /* 0x000fe20007ffe0ff */
[----:B------:R-:W-:Y:S01]  /*0270*/  IMAD.IADD R19, R10, 0x1, R13 ;  /* 0x000000010a137824 */ /* 0x000fe200078e020d */
[----:B------:R-:W2:Y:S04]  /*0280*/  LDCU UR4, c[0x0][0x39c] ;  /* 0x00007380ff0477ac */ /* 0x000ea80008000800 */
[----:B------:R-:W3:Y:S01]  /*0290*/  LDC.64 R2, c[0x0][0x388] ;  /* 0x0000e200ff027b82 */ /* 0x000ee20000000a00 */
[----:B-1----:R-:W-:Y:S02]  /*02a0*/  IMAD R21, R21, UR7, R8 ;  /* 0x0000000715157c24 */ /* 0x002fe4000f8e0208 */
[----:B0-----:R-:W-:-:S06]  /*02b0*/  IMAD.WIDE.U32 R4, R19, 0x4, R4 ;  /* 0x0000000413047825 */ /* 0x001fcc00078e0004 */
[----:B------:R-:W4:Y:S01]  /*02c0*/  LDG.E R5, desc[UR8][R4.64] ;  /* 0x0000000804057981 */ /* 0x000f22000c1e1900 */
[----:B---3--:R-:W-:-:S06]  /*02d0*/  IMAD.WIDE.U32 R2, R21, 0x4, R2 ;  /* 0x0000000415027825 */ /* 0x008fcc00078e0002 */
[----:B------:R-:W3:Y:S01]  /*02e0*/  LDG.E R2, desc[UR8][R2.64] ;  /* 0x0000000802027981 */ /* 0x000ee2000c1e1900 */
[C---:B------:R-:W-:Y:S02]  /*02f0*/  ISETP.GE.U32.AND P1, PT, R7.reuse, 0x8, PT ;  /* 0x000000080700780c */ /* 0x040fe40003f26070 */
[----:B------:R-:W-:Y:S01]  /*0300*/  IADD3 R13, PT, PT, R7, R13, RZ ;  /* 0x0000000d070d7210 */ /* 0x000fe20007ffe0ff */
[----:B------:R-:W-:-:S03]  /*0310*/  IMAD.MOV.U32 R22, RZ, RZ, RZ ;  /* 0x000000ffff167224 */ /* 0x000fc600078e00ff */
[----:B--2---:R-:W-:Y:S01]  /*0320*/  ISETP.GE.AND P0, PT, R13, UR4, PT ;  /* 0x000000040d007c0c */ /* 0x004fe2000bf06270 */
[----:B----4-:R0:W-:Y:S04]  /*0330*/  STS [R14], R5 ;  /* 0x000000050e007388 */ /* 0x0101e80000000800 */
[----:B---3--:R0:W-:Y:S01]  /*0340*/  STS [R15], R2 ;  /* 0x000000020f007388 */ /* 0x0081e20000000800 */
[----:B------:R-:W-:Y:S06]  /*0350*/  BAR.SYNC.DEFER_BLOCKING 0x0 ;  /* 0x0000000000007b1d */ /* 0x000fec0000010000 */
[----:B------:R-:W-:Y:S05]  /*0360*/  @!P1 BRA `(.L_x_9) ;  /* 0x0000000000a49947 */ /* 0x000fea0003800000 */
[----:B------:R-:W-:Y:S01]  /*0370*/  LOP3.LUT R3, R7, 0xfffffff8, RZ, 0xc0, !PT ;  /* 0xfffffff807037812 */ /* 0x000fe200078ec0ff */
[----:B------:R-:W-:Y:S01]  /*0380*/  IMAD.MOV.U32 R4, RZ, RZ, R17 ;  /* 0x000000ffff047224 */ /* 0x000fe200078e0011 */
[----:B0-----:R-:W-:Y:S02]  /*0390*/  MOV R2, R16 ;  /* 0x0000001000027202 */ /* 0x001fe40000000f00 */
[----:B------:R-:W-:-:S07]  /*03a0*/  IADD3 R3, PT, PT, -R3, RZ, RZ ;  /* 0x000000ff03037210 */ /* 0x000fce0007ffe1ff */
.L_x_10:
[----:B------:R-:W-:Y:S01]  /*03b0*/  LDS R21, [R2+-0x10] ;  /* 0xfffff00002157984 */ /* 0x000fe20000000800 */
[----:B------:R-:W-:Y:S01]  /*03c0*/  IMAD R26, R7, 0x4, R4 ;  /* 0x00000004071a7824 */ /* 0x000fe200078e0204 */
[----:B------:R-:W-:Y:S02]  /*03d0*/  IADD3 R3, PT, PT, R3, 0x8, RZ ;  /* 0x0000000803037810 */ /* 0x000fe40007ffe0ff */
[----:B------:R0:W1:Y:S02]  /*03e0*/  LDS R23, [R4] ;  /* 0x0000000004177984 */ /* 0x0000640000000800 */
[----:B------:R-:W-:Y:S02]  /*03f0*/  LEA R28, R7, R26, 0x2 ;  /* 0x0000001a071c7211 */ /* 0x000fe400078e10ff */
[----:B------:R-:W-:Y:S01]  /*0400*/  LDS R5, [R2+-0xc] ;  /* 0xfffff40002057984 */ /* 0x000fe20000000800 */
[----:B------:R-:W-:Y:S02]  /*0410*/  ISETP.NE.AND P1, PT, R3, RZ, PT ;  /* 0x000000ff0300720c */ /* 0x000fe40003f25270 */
[C---:B------:R-:W-:Y:S01]  /*0420*/  IMAD R25, R7.reuse, 0x4, R28 ;  /* 0x0000000407197824 */ /* 0x040fe200078e021c */
[----:B------:R-:W2:Y:S01]  /*0430*/  LDS R26, [R26] ;  /* 0x000000001a1a7984 */ /* 0x000ea20000000800 */
[----:B0-----:R-:W-:-:S03]  /*0440*/  IMAD R4, R7, 0x20, R4 ;  /* 0x0000002007047824 */ /* 0x001fc600078e0204 */
[----:B------:R-:W-:Y:S04]  /*0450*/  LDS R19, [R28] ;  /* 0x000000001c137984 */ /* 0x000fe80000000800 */
[----:B------:R-:W0:Y:S01]  /*0460*/  LDS R22, [R2+-0x8] ;  /* 0xfffff80002167984 */ /* 0x000e220000000800 */
[----:B-1----:R-:W-:-:S03]  /*0470*/  IMAD R24, R21, R23, R18 ;  /* 0x0000001715187224 */ /* 0x002fc600078e0212 */
[----:B------:R-:W-:Y:S04]  /*0480*/  LDS R18, [R2+-0x4] ;  /* 0xfffffc0002127984 */ /* 0x000fe80000000800 */
[----:B------:R1:W3:Y:S01]  /*0490*/  LDS R21, [R25] ;  /* 0x0000000019157984 */ /* 0x0002e20000000800 */
[----:B--2---:R-:W-:Y:S01]  /*04a0*/  IMAD R5, R5, R26, R24 ;  /* 0x0000001a05057224 */ /* 0x004fe200078e0218 */
[C---:B------:R-:W-:Y:S02]  /*04b0*/  LEA R24, R7.reuse, R25, 0x2 ;  /* 0x0000001907187211 */ /* 0x040fe400078e10ff */
        /* <DEDUP_REMOVED lines=13> */
[----:B--2---:R-:W-:Y:S01]  /*0590*/  IADD3 R2, PT, PT, R2, 0x20, RZ ;  /* 0x0000002002027810 */ /* 0x004fe20007ffe0ff */
[----:B0-----:R-:W-:-:S04]  /*05a0*/  IMAD R5, R5, R22, R19 ;  /* 0x0000001605057224 */ /* 0x001fc800078e0213 */
[----:B-1----:R-:W-:-:S04]  /*05b0*/  IMAD R5, R18, R23, R5 ;  /* 0x0000001712057224 */ /* 0x002fc800078e0205 */
[----:B------:R-:W-:-:S04]  /*05c0*/  IMAD R5, R26, R28, R5 ;  /* 0x0000001c1a057224 */ /* 0x000fc800078e0205 */
[----:B---3--:R-:W-:Y:S01]  /*05d0*/  IMAD R18, R21, R25, R5 ;  /* 0x0000001915127224 */ /* 0x008fe200078e0205 */
[----:B------:R-:W-:Y:S06]  /*05e0*/  @P1 BRA `(.L_x_10) ;  /* 0xfffffffc00701947 */ /* 0x000fec000383ffff */
[----:B------:R-:W-:-:S07]  /*05f0*/  IMAD.MOV.U32 R22, RZ, RZ, R12 ;  /* 0x000000ffff167224 */ /* 0x000fce00078e000c */
.L_x_9:
[----:B------:R-:W-:-:S13]  /*0600*/  ISETP.NE.AND P1, PT, R20, RZ, PT ;  /* 0x000000ff1400720c */ /* 0x000fda0003f25270 */
[----:B------:R-:W-:Y:S05]  /*0610*/  @!P1 BRA `(.L_x_11) ;  /* 0x0000000400009947 */ /* 0x000fea0003800000 */
[----:B0-----:R-:W-:Y:S02]  /*0620*/  IADD3 R2, PT, PT, R20, -0x1, RZ ;  /* 0xffffffff14027810 */ /* 0x001fe40007ffe0ff */
[----:B------:R-:W-:Y:S02]  /*0630*/  LOP3.LUT P2, R19, R7, 0x3, RZ, 0xc0, !PT ;  /* 0x0000000307137812 */ /* 0x000fe4000784c0ff */
[----:B------:R-:W-:-:S13]  /*0640*/  ISETP.GE.U32.AND P1, PT, R2, 0x3, PT ;  /* 0x000000030200780c */ /* 0x000fda0003f26070 */
[----:B------:R-:W-:Y:S05]  /*0650*/  @!P1 BRA `(.L_x_12) ;  /* 0x0000000000649947 */ /* 0x000fea0003800000 */
[----:B------:R-:W0:Y:S01]  /*0660*/  S2UR UR5, SR_CgaCtaId ;  /* 0x00000000000579c3 */ /* 0x000e220000008800 */
[----:B------:R-:W-:Y:S01]  /*0670*/  UMOV UR4, 0x400 ;  /* 0x0000040000047882 */ /* 0x000fe20000000000 */
[C---:B------:R-:W-:Y:S01]  /*0680*/  IMAD R3, R22.reuse, R7, R6 ;  /* 0x0000000716037224 */ /* 0x040fe200078e0206 */
[----:B------:R-:W-:Y:S01]  /*0690*/  UIADD3 UR6, UPT, UPT, UR4, 0x1000, URZ ;  /* 0x0000100004067890 */ /* 0x000fe2000fffe0ff */
[----:B------:R-:W-:Y:S02]  /*06a0*/  IMAD.IADD R2, R11, 0x1, R22 ;  /* 0x000000010b027824 */ /* 0x000fe400078e0216 */
[----:B------:R-:W-:Y:S01]  /*06b0*/  VIADD R22, R22, 0x4 ;  /* 0x0000000416167836 */ /* 0x000fe20000000000 */
[----:B0-----:R-:W-:Y:S02]  /*06c0*/  ULEA UR6, UR5, UR6, 0x18 ;  /* 0x0000000605067291 */ /* 0x001fe4000f8ec0ff */
[----:B------:R-:W-:-:S04]  /*06d0*/  ULEA UR4, UR5, UR4, 0x18 ;  /* 0x0000000405047291 */ /* 0x000fc8000f8ec0ff */
[----:B------:R-:W-:Y:S02]  /*06e0*/  LEA R24, R3, UR6, 0x2 ;  /* 0x0000000603187c11 */ /* 0x000fe4000f8e10ff */
[----:B------:R-:W-:Y:S02]  /*06f0*/  LEA R4, R2, UR4, 0x2 ;  /* 0x0000000402047c11 */ /* 0x000fe4000f8e10ff */
[C---:B------:R-:W-:Y:S02]  /*0700*/  LEA R26, R7.reuse, R24, 0x2 ;  /* 0x00000018071a7211 */ /* 0x040fe400078e10ff */
[----:B------:R-:W-:Y:S03]  /*0710*/  LDS R24, [R24] ;  /* 0x0000000018187984 */ /* 0x000fe60000000800 */
[C---:B------:R-:W-:Y:S01]  /*0720*/  IMAD R28, R7.reuse, 0x4, R26 ;  /* 0x00000004071c7824 */ /* 0x040fe200078e021a */
[----:B------:R-:W0:Y:S04]  /*0730*/  LDS R5, [R4] ;  /* 0x0000000004057984 */ /* 0x000e280000000800 */
[----:B------:R-:W-:Y:S01]  /*0740*/  LDS R3, [R4+0x4] ;  /* 0x0000040004037984 */ /* 0x000fe20000000800 */
[----:B------:R-:W-:-:S03]  /*0750*/  LEA R25, R7, R28, 0x2 ;  /* 0x0000001c07197211 */ /* 0x000fc600078e10ff */
        /* <DEDUP_REMOVED lines=8> */
[----:B---3--:R-:W-:-:S07]  /*07e0*/  IMAD R18, R23, R25, R2 ;  /* 0x0000001917127224 */ /* 0x008fce00078e0202 */
.L_x_12:
[----:B------:R-:W-:Y:S05]  /*07f0*/  @!P2 BRA `(.L_x_11) ;  /* 0x000000000088a947 */ /* 0x000fea0003800000 */
[----:B------:R-:W-:Y:S02]  /*0800*/  ISETP.NE.AND P1, PT, R19, 0x1, PT ;  /* 0x000000011300780c */ /* 0x000fe40003f25270 */
[----:B------:R-:W-:-:S04]  /*0810*/  LOP3.LUT R2, R7, 0x1, RZ, 0xc0, !PT ;  /* 0x0000000107027812 */ /* 0x000fc800078ec0ff */
[----:B------:R-:W-:-:S07]  /*0820*/  ISETP.NE.U32.AND P2, PT, R2, 0x1, PT ;  /* 0x000000010200780c */ /* 0x000fce0003f45070 */
[----:B------:R-:W-:Y:S06]  /*0830*/  @!P1 BRA `(.L_x_13) ;  /* 0x0000000000449947 */ /* 0x000fec0003800000 */
[----:B------:R-:W0:Y:S01]  /*0840*/  S2UR UR5, SR_CgaCtaId ;  /* 0x00000000000579c3 */ /* 0x000e220000008800 */
[----:B------:R-:W-:Y:S01]  /*0850*/  UMOV UR4, 0x400 ;  /* 0x0000040000047882 */ /* 0x000fe20000000000 */
[C---:B------:R-:W-:Y:S01]  /*0860*/  IMAD R3, R22.reuse, R7, R6 ;  /* 0x0000000716037224 */ /* 0x040fe200078e0206 */
[----:B------:R-:W-:Y:S01]  /*0870*/  UIADD3 UR6, UPT, UPT, UR4, 0x1000, URZ ;  /* 0x0000100004067890 */ /* 0x000fe2000fffe0ff */
[----:B------:R-:W-:Y:S02]  /*0880*/  IADD3 R2, PT, PT, R11, R22, RZ ;  /* 0x000000160b027210 */ /* 0x000fe40007ffe0ff */
[----:B------:R-:W-:Y:S01]  /*0890*/  IADD3 R22, PT, PT, R22, 0x2, RZ ;  /* 0x0000000216167810 */ /* 0x000fe20007ffe0ff */
[----:B0-----:R-:W-:Y:S02]  /*08a0*/  ULEA UR6, UR5, UR6, 0x18 ;  /* 0x0000000605067291 */ /* 0x001fe4000f8ec0ff */
[----:B------:R-:W-:-:S04]  /*08b0*/  ULEA UR4, UR5, UR4, 0x18 ;  /* 0x0000000405047291 */ /* 0x000fc8000f8ec0ff */
[----:B------:R-:W-:Y:S02]  /*08c0*/  LEA R4, R3, UR6, 0x2 ;  /* 0x0000000603047c11 */ /* 0x000fe4000f8e10ff */
[----:B------:R-:W-:-:S03]  /*08d0*/  LEA R2, R2, UR4, 0x2 ;  /* 0x0000000402027c11 */ /* 0x000fc6000f8e10ff */
[----:B------:R-:W-:Y:S02]  /*08e0*/  IMAD R5, R7, 0x4, R4 ;  /* 0x0000000407057824 */ /* 0x000fe400078e0204 */
[----:B------:R-:W-:Y:S04]  /*08f0*/  LDS R3, [R2] ;  /* 0x0000000002037984 */ /* 0x000fe80000000800 */
[----:B------:R-:W0:Y:S04]  /*0900*/  LDS R4, [R4] ;  /* 0x0000000004047984 */ /* 0x000e280000000800 */
[----:B------:R-:W-:Y:S04]  /*0910*/  LDS R24, [R2+0x4] ;  /* 0x0000040002187984 */ /* 0x000fe80000000800 */
[----:B------:R-:W1:Y:S01]  /*0920*/  LDS R5, [R5] ;  /* 0x0000000005057984 */ /* 0x000e620000000800 */
[----:B0-----:R-:W-:-:S04]  /*0930*/  IMAD R3, R3, R4, R18 ;  /* 0x0000000403037224 */ /* 0x001fc800078e0212 */
[----:B-1----:R-:W-:-:S07]  /*0940*/  IMAD R18, R24, R5, R3 ;  /* 0x0000000518127224 */ /* 0x002fce00078e0203 */
.L_x_13:
[----:B------:R-:W-:Y:S05]  /*0950*/  @P2 BRA `(.L_x_11) ;  /* 0x0000000000302947 */ /* 0x000fea0003800000 */
[----:B------:R-:W0:Y:S01]  /*0960*/  S2UR UR5, SR_CgaCtaId ;  /* 0x00000000000579c3 */ /* 0x000e220000008800 */
[----:B------:R-:W-:Y:S01]  /*0970*/  UMOV UR4, 0x400 ;  /* 0x0000040000047882 */ /* 0x000fe20000000000 */
[----:B------:R-:W-:Y:S01]  /*0980*/  IMAD R3, R7, R22, R6 ;  /* 0x0000001607037224 */ /* 0x000fe200078e0206 */
[----:B------:R-:W-:Y:S01]  /*0990*/  UIADD3 UR6, UPT, UPT, UR4, 0x1000, URZ ;  /* 0x0000100004067890 */ /* 0x000fe2000fffe0ff */
[----:B------:R-:W-:-:S03]  /*09a0*/  IMAD.IADD R2, R11, 0x1, R22 ;  /* 0x000000010b027824 */ /* 0x000fc600078e0216 */
[----:B0-----:R-:W-:Y:S02]  /*09b0*/  ULEA UR6, UR5, UR6, 0x18 ;  /* 0x0000000605067291 */ /* 0x001fe4000f8ec0ff */
[----:B------:R-:W-:-:S04]  /*09c0*/  ULEA UR4, UR5, UR4, 0x18 ;  /* 0x0000000405047291 */ /* 0x000fc8000f8ec0ff */
[----:B------:R-:W-:Y:S02]  /*09d0*/  LEA R4, R3, UR6, 0x2 ;  /* 0x0000000603047c11 */ /* 0x000fe4000f8e10ff */
[----:B------:R-:W-:-:S04]  /*09e0*/  LEA R2, R2, UR4, 0x2 ;  /* 0x0000000402027c11 */ /* 0x000fc8000f8e10ff */
[----:B------:R-:W-:Y:S04]  /*09f0*/  LDS R4, [R4] ;  /* 0x0000000004047984 */ /* 0x000fe80000000800 */
[----:B------:R-:W0:Y:S02]  /*0a00*/  LDS R3, [R2] ;  /* 0x0000000002037984 */ /* 0x000e240000000800 */
[----:B0-----:R-:W-:-:S07]  /*0a10*/  IMAD R18, R3, R4, R18 ;  /* 0x0000000403127224 */ /* 0x001fce00078e0212 */
.L_x_11:
[----:B------:R-:W-:Y:S06]  /*0a20*/  BAR.SYNC.DEFER_BLOCKING 0x0 ;  /* 0x0000000000007b1d */ /* 0x000fec0000010000 */
[----:B------:R-:W-:Y:S05]  /*0a30*/  @!P0 BRA `(.L_x_14) ;  /* 0xfffffff800008947 */ /* 0x000fea000383ffff */
.L_x_8:
[----:B------:R-:W1:Y:S01]  /*0a40*/  LDCU UR4, c[0x0][0x398] ;  /* 0x00007300ff0477ac */ /* 0x000e620008000800 */
[----:B------:R-:W-:-:S04]  /*0a50*/  ISETP.GE.AND P0, PT, R8, UR7, PT ;  /* 0x0000000708007c0c */ /* 0x000fc8000bf06270 */
[----:B-1----:R-:W-:-:S13]  /*0a60*/  ISETP.GE.OR P0, PT, R9, UR4, P0 ;  /* 0x0000000409007c0c */ /* 0x002fda0008706670 */
[----:B------:R-:W-:Y:S05]  /*0a70*/  @P0 EXIT ;  /* 0x000000000000094d */ /* 0x000fea0003800000 */
[----:B0-----:R-:W0:Y:S01]  /*0a80*/  LDC.64 R2, c[0x0][0x390] ;  /* 0x0000e400ff027b82 */ /* 0x001e220000000a00 */
[----:B------:R-:W-:-:S04]  /*0a90*/  IMAD R9, R9, UR7, R8 ;  /* 0x0000000709097c24 */ /* 0x000fc8000f8e0208 */
[----:B0-----:R-:W-:-:S05]  /*0aa0*/  IMAD.WIDE R2, R9, 0x4, R2 ;  /* 0x0000000409027825 */ /* 0x001fca00078e0202 */
[----:B------:R-:W-:Y:S01]  /*0ab0*/  STG.E desc[UR8][R2.64], R18 ;  /* 0x0000001202007986 */ /* 0x000fe2000c101908 */
[----:B------:R-:W-:Y:S05]  /*0ac0*/  EXIT ;  /* 0x000000000000794d */ /* 0x000fea0003800000 */
.L_x_15:
        /* <DEDUP_REMOVED lines=11> */
.L_x_25:


//--------------------- .text._Z13cudaMatrixMulIfEvPT_S1_S1_iii --------------------------
	.section	.text._Z13cudaMatrixMulIfEvPT_S1_S1_iii,"ax",@progbits
	.align	128
        .global         _Z13cudaMatrixMulIfEvPT_S1_S1_iii
        .type           _Z13cudaMatrixMulIfEvPT_S1_S1_iii,@function
        .size           _Z13cudaMatrixMulIfEvPT_S1_S1_iii,(.L_x_26 - _Z13cudaMatrixMulIfEvPT_S1_S1_iii)
        .other          _Z13cudaMatrixMulIfEvPT_S1_S1_iii,@"STO_CUDA_ENTRY STV_DEFAULT"
_Z13cudaMatrixMulIfEvPT_S1_S1_iii:
.text._Z13cudaMatrixMulIfEvPT_S1_S1_iii:
        /* <DEDUP_REMOVED lines=36> */
.L_x_22:
        /* <DEDUP_REMOVED lines=8> */
[----:B------:R0:W4:Y:S01]  /*02c0*/  LDG.E R5, desc[UR8][R4.64] ;  /* 0x0000000804057981 */ /* 0x000122000c1e1900 */
[----:B---3--:R-:W-:-:S06]  /*02d0*/  IMAD.WIDE.U32 R2, R23, 0x4, R2 ;  /* 0x0000000417027825 */ /* 0x008fcc00078e0002 */
[----:B------:R-:W3:Y:S01]  /*02e0*/  LDG.E R2, desc[UR8][R2.64] ;  /* 0x0000000802027981 */ /* 0x000ee2000c1e1900 */
[C---:B------:R-:W-:Y:S02]  /*02f0*/  ISETP.GE.U32.AND P1, PT, R7.reuse, 0x8, PT ;  /* 0x000000080700780c */ /* 0x040fe40003f26070 */
[----:B------:R-:W-:Y:S01]  /*0300*/  IADD3 R13, PT, PT, R7, R13, RZ ;  /* 0x0000000d070d7210 */ /* 0x000fe20007ffe0ff */
[----:B0-----:R-:W-:-:S03]  /*0310*/  IMAD.MOV.U32 R4, RZ, RZ, RZ ;  /* 0x000000ffff047224 */ /* 0x001fc600078e00ff */
[----:B--2---:R-:W-:Y:S01]  /*0320*/  ISETP.GE.AND P0, PT, R13, UR4, PT ;  /* 0x000000040d007c0c */ /* 0x004fe2000bf06270 */
[----:B----4-:R-:W0:Y:S08]  /*0330*/  F2I.TRUNC.NTZ R21, R5 ;  /* 0x0000000500157305 */ /* 0x010e30000020f100 */
[----:B---3--:R-:W1:Y:S01]  /*0340*/  F2I.TRUNC.NTZ R20, R2 ;  /* 0x0000000200147305 */ /* 0x008e62000020f100 */
[----:B0-----:R0:W-:Y:S04]  /*0350*/  STS [R14], R21 ;  /* 0x000000150e007388 */ /* 0x0011e80000000800 */
[----:B-1----:R0:W-:Y:S01]  /*0360*/  STS [R15], R20 ;  /* 0x000000140f007388 */ /* 0x0021e20000000800 */
[----:B------:R-:W-:Y:S06]  /*0370*/  BAR.SYNC.DEFER_BLOCKING 0x0 ;  /* 0x0000000000007b1d */ /* 0x000fec0000010000 */
[----:B------:R-:W-:Y:S05]  /*0380*/  @!P1 BRA `(.L_x_17) ;  /* 0x0000000000e49947 */ /* 0x000fea0003800000 */
[----:B------:R-:W-:Y:S01]  /*0390*/  LOP3.LUT R3, R7, 0xfffffff8, RZ, 0xc0, !PT ;  /* 0xfffffff807037812 */ /* 0x000fe200078ec0ff */
[----:B------:R-:W-:Y:S01]  /*03a0*/  IMAD.MOV.U32 R4, RZ, RZ, R17 ;  /* 0x000000ffff047224 */ /* 0x000fe200078e0011 */
[----:B------:R-:W-:Y:S02]  /*03b0*/  MOV R2, R16 ;  /* 0x0000001000027202 */ /* 0x000fe40000000f00 */
[----:B------:R-:W-:-:S07]  /*03c0*/  IADD3 R3, PT, PT, -R3, RZ, RZ ;  /* 0x000000ff03037210 */ /* 0x000fce0007ffe1ff */
.L_x_18:
[----:B------:R-:W-:Y:S01]  /*03d0*/  LDS R23, [R2+-0x10] ;  /* 0xfffff00002177984 */ /* 0x000fe20000000800 */
[--C-:B------:R-:W-:Y:S01]  /*03e0*/  IMAD R28, R7, 0x4, R4.reuse ;  /* 0x00000004071c7824 */ /* 0x100fe200078e0204 */
[----:B------:R-:W-:Y:S02]  /*03f0*/  IADD3 R3, PT, PT, R3, 0x8, RZ ;  /* 0x0000000803037810 */ /* 0x000fe40007ffe0ff */
[----:B------:R1:W2:Y:S02]  /*0400*/  LDS R24, [R4] ;  /* 0x0000000004187984 */ /* 0x0002a40000000800 */
[----:B------:R-:W-:Y:S02]  /*0410*/  LEA R27, R7, R28, 0x2 ;  /* 0x0000001c071b7211 */ /* 0x000fe400078e10ff */
[----:B0-----:R-:W-:Y:S01]  /*0420*/  LDS R21, [R2+-0xc] ;  /* 0xfffff40002157984 */ /* 0x001fe20000000800 */
[----:B------:R-:W-:Y:S02]  /*0430*/  ISETP.NE.AND P1, PT, R3, RZ, PT ;  /* 0x000000ff0300720c */ /* 0x000fe40003f25270 */
[C---:B------:R-:W-:Y:S01]  /*0440*/  IMAD R29, R7.reuse, 0x4, R27 ;  /* 0x00000004071d7824 */ /* 0x040fe200078e021b */
[----:B------:R0:W3:Y:S01]  /*0450*/  LDS R22, [R28] ;  /* 0x000000001c167984 */ /* 0x0000e20000000800 */
[----:B-1----:R-:W-:-:S03]  /*0460*/  IMAD R4, R7, 0x20, R4 ;  /* 0x0000002007047824 */ /* 0x002fc600078e0204 */
[----:B------:R-:W-:Y:S01]  /*0470*/  LDS R5, [R2+-0x8] ;  /* 0xfffff80002057984 */ /* 0x000fe20000000800 */
[----:B------:R-:W-:-:S03]  /*0480*/  LEA R26, R7, R29, 0x2 ;  /* 0x0000001d071a7211 */ /* 0x000fc600078e10ff */
[----:B------:R-:W1:Y:S02]  /*0490*/  LDS R20, [R27] ;  /* 0x000000001b147984 */ /* 0x000e640000000800 */
[----:B0-----:R-:W-:Y:S02]  /*04a0*/  IMAD R28, R7, 0x4, R26 ;  /* 0x00000004071c7824 */ /* 0x001fe400078e021a */
[----:B--2---:R-:W-:Y:S02]  /*04b0*/  IMAD R23, R23, R24, RZ ;  /* 0x0000001817177224 */ /* 0x004fe400078e02ff */
[----:B------:R-:W-:Y:S03]  /*04c0*/  LDS R24, [R2+-0x4] ;  /* 0xfffffc0002187984 */ /* 0x000fe60000000800 */
[----:B------:R-:W-:Y:S01]  /*04d0*/  I2FP.F32.S32 R23, R23 ;  /* 0x0000001700177245 */ /* 0x000fe20000201400 */
[----:B---3--:R-:W-:-:S04]  /*04e0*/  IMAD R22, R21, R22, RZ ;  /* 0x0000001615167224 */ /* 0x008fc800078e02ff */
[----:B------:R-:W-:Y:S01]  /*04f0*/  FADD R25, R23, R18 ;  /* 0x0000001217197221 */ /* 0x000fe20000000000 */
[----:B------:R-:W-:Y:S01]  /*0500*/  LDS R21, [R26] ;  /* 0x000000001a157984 */ /* 0x000fe20000000800 */
[----:B------:R-:W-:-:S03]  /*0510*/  I2FP.F32.S32 R22, R22 ;  /* 0x0000001600167245 */ /* 0x000fc60000201400 */
[----:B------:R-:W0:Y:S01]  /*0520*/  LDS R23, [R29] ;  /* 0x000000001d177984 */ /* 0x000e220000000800 */
[----:B-1----:R-:W-:Y:S02]  /*0530*/  IMAD R20, R5, R20, RZ ;  /* 0x0000001405147224 */ /* 0x002fe400078e02ff */
[----:B------:R-:W-:Y:S01]  /*0540*/  FADD R5, R25, R22 ;  /* 0x0000001619057221 */ /* 0x000fe20000000000 */
[----:B------:R-:W1:Y:S01]  /*0550*/  LDS R18, [R2] ;  /* 0x0000000002127984 */ /* 0x000e620000000800 */
[C---:B------:R-:W-:Y:S02]  /*0560*/  LEA R22, R7.reuse, R28, 0x2 ;  /* 0x0000001c07167211 */ /* 0x040fe400078e10ff */
[----:B------:R-:W-:Y:S01]  /*0570*/  I2FP.F32.S32 R20, R20 ;  /* 0x0000001400147245 */ /* 0x000fe20000201400 */
[----:B------:R-:W-:Y:S02]  /*0580*/  LDS R25, [R2+0x8] ;  /* 0x0000080002197984 */ /* 0x000fe40000000800 */
[----:B------:R-:W-:-:S02]  /*0590*/  IMAD R27, R7, 0x4, R22 ;  /* 0x00000004071b7824 */ /* 0x000fc400078e0216 */
[----:B------:R-:W-:Y:S01]  /*05a0*/  FADD R5, R5, R20 ;  /* 0x0000001405057221 */ /* 0x000fe20000000000 */
[----:B------:R-:W2:Y:S04]  /*05b0*/  LDS R22, [R22] ;  /* 0x0000000016167984 */ /* 0x000ea80000000800 */
[----:B------:R-:W-:Y:S01]  /*05c0*/  LDS R20, [R2+0x4] ;  /* 0x0000040002147984 */ /* 0x000fe20000000800 */
[----:B0-----:R-:W-:-:S03]  /*05d0*/  IMAD R24, R24, R23, RZ ;  /* 0x0000001718187224 */ /* 0x001fc600078e02ff */
[----:B------:R-:W0:Y:S01]  /*05e0*/  LDS R23, [R28] ;  /* 0x000000001c177984 */ /* 0x000e220000000800 */
[----:B-1----:R-:W-:Y:S01]  /*05f0*/  IMAD R26, R18, R21, RZ ;  /* 0x00000015121a7224 */ /* 0x002fe200078e02ff */
[----:B------:R-:W-:Y:S02]  /*0600*/  I2FP.F32.S32 R24, R24 ;  /* 0x0000001800187245 */ /* 0x000fe40000201400 */
[----:B------:R-:W-:Y:S02]  /*0610*/  LDS R21, [R27] ;  /* 0x000000001b157984 */ /* 0x000fe40000000800 */
[----:B------:R-:W-:Y:S02]  /*0620*/  I2FP.F32.S32 R26, R26 ;  /* 0x0000001a001a7245 */ /* 0x000fe40000201400 */
[----:B------:R1:W3:Y:S01]  /*0630*/  LDS R18, [R2+0xc] ;  /* 0x00000c0002127984 */ /* 0x0002e20000000800 */
[----:B------:R-:W-:Y:S01]  /*0640*/  FADD R5, R5, R24 ;  /* 0x0000001805057221 */ /* 0x000fe20000000000 */
[----:B--2---:R-:W-:-:S03]  /*0650*/  IMAD R25, R25, R22, RZ ;  /* 0x0000001619197224 */ /* 0x004fc600078e02ff */
[----:B------:R-:W-:Y:S01]  /*0660*/  FADD R5, R5, R26 ;  /* 0x0000001a05057221 */ /* 0x000fe20000000000 */
[----:B-1----:R-:W-:Y:S01]  /*0670*/  IADD3 R2, PT, PT, R2, 0x20, RZ ;  /* 0x0000002002027810 */ /* 0x002fe20007ffe0ff */
[----:B0-----:R-:W-:-:S05]  /*0680*/  IMAD R20, R20, R23, RZ ;  /* 0x0000001714147224 */ /* 0x001fca00078e02ff */
[----:B------:R-:W-:Y:S01]  /*0690*/  I2FP.F32.S32 R20, R20 ;  /* 0x0000001400147245 */ /* 0x000fe20000201400 */
[----:B---3--:R-:W-:Y:S01]  /*06a0*/  IMAD R21, R18, R21, RZ ;  /* 0x0000001512157224 */ /* 0x008fe200078e02ff */
[----:B------:R-:W-:-:S03]  /*06b0*/  I2FP.F32.S32 R18, R25 ;  /* 0x0000001900127245 */ /* 0x000fc60000201400 */
[----:B------:R-:W-:Y:S01]  /*06c0*/  FADD R5, R5, R20 ;  /* 0x0000001405057221 */ /* 0x000fe20000000000 */
[----:B------:R-:W-:-:S03]  /*06d0*/  I2FP.F32.S32 R21, R21 ;  /* 0x0000001500157245 */ /* 0x000fc60000201400 */
[----:B------:R-:W-:-:S04]  /*06e0*/  FADD R18, R5, R18 ;  /* 0x0000001205127221 */ /* 0x000fc80000000000 */
[----:B------:R-:W-:Y:S01]  /*06f0*/  FADD R18, R18, R21 ;  /* 0x0000001512127221 */ /* 0x000fe20000000000 */
[----:B------:R-:W-:Y:S06]  /*0700*/  @P1 BRA `(.L_x_18) ;  /* 0xfffffffc00301947 */ /* 0x000fec000383ffff */
[----:B------:R-:W-:-:S07]  /*0710*/  IMAD.MOV.U32 R4, RZ, RZ, R12 ;  /* 0x000000ffff047224 */ /* 0x000fce00078e000c */
.L_x_17:
        /* <DEDUP_REMOVED lines=8> */
[C---:B------:R-:W-:Y:S01]  /*07a0*/  IMAD R3, R4.reuse, R7, R6 ;  /* 0x0000000704037224 */ /* 0x040fe200078e0206 */
[----:B------:R-:W-:Y:S01]  /*07b0*/  UIADD3 UR6, UPT, UPT, UR4, 0x1000, URZ ;  /* 0x0000100004067890 */ /* 0x000fe2000fffe0ff */
[----:B------:R-:W-:Y:S02]  /*07c0*/  IMAD.IADD R2, R11, 0x1, R4 ;  /* 0x000000010b027824 */ /* 0x000fe400078e0204 */
[----:B------:R-:W-:Y:S01]  /*07d0*/  VIADD R4, R4, 0x4 ;  /* 0x0000000404047836 */ /* 0x000fe20000000000 */
[----:B-1----:R-:W-:Y:S02]  /*07e0*/  ULEA UR6, UR5, UR6, 0x18 ;  /* 0x0000000605067291 */ /* 0x002fe4000f8ec0ff */
[----:B------:R-:W-:-:S04]  /*07f0*/  ULEA UR4, UR5, UR4, 0x18 ;  /* 0x0000000405047291 */ /* 0x000fc8000f8ec0ff */
[----:B------:R-:W-:Y:S02]  /*0800*/  LEA R24, R3, UR6, 0x2 ;  /* 0x0000000603187c11 */ /* 0x000fe4000f8e10ff */
[----:B------:R-:W-:Y:S02]  /*0810*/  LEA R23, R2, UR4, 0x2 ;  /* 0x0000000402177c11 */ /* 0x000fe4000f8e10ff */
[C---:B------:R-:W-:Y:S02]  /*0820*/  LEA R26, R7.reuse, R24, 0x2 ;  /* 0x00000018071a7211 */ /* 0x040fe400078e10ff */
[----:B------:R-:W-:Y:S03]  /*0830*/  LDS R24, [R24] ;  /* 0x0000000018187984 */ /* 0x000fe60000000800 */
[C---:B------:R-:W-:Y:S01]  /*0840*/  IMAD R28, R7.reuse, 0x4, R26 ;  /* 0x00000004071c7824 */ /* 0x040fe200078e021a */
[----:B0-----:R-:W0:Y:S04]  /*0850*/  LDS R21, [R23] ;  /* 0x0000000017157984 */ /* 0x001e280000000800 */
[----:B------:R-:W-:Y:S01]  /*0860*/  LDS R20, [R23+0x4] ;  /* 0x0000040017147984 */ /* 0x000fe20000000800 */
[----:B------:R-:W-:-:S03]  /*0870*/  LEA R2, R7, R28, 0x2 ;  /* 0x0000001c07027211 */ /* 0x000fc600078e10ff */
[----:B------:R-:W1:Y:S04]  /*0880*/  LDS R27, [R26] ;  /* 0x000000001a1b7984 */ /* 0x000e680000000800 */
[----:B------:R-:W-:Y:S04]  /*0890*/  LDS R5, [R28] ;  /* 0x000000001c057984 */ /* 0x000fe80000000800 */
[----:B------:R-:W2:Y:S04]  /*08a0*/  LDS R22, [R23+0x8] ;  /* 0x0000080017167984 */ /* 0x000ea80000000800 */
[----:B------:R-:W-:Y:S04]  /*08b0*/  LDS R3, [R23+0xc] ;  /* 0x00000c0017037984 */ /* 0x000fe80000000800 */
[----:B------:R-:W3:Y:S01]  /*08c0*/  LDS R2, [R2] ;  /* 0x0000000002027984 */ /* 0x000ee20000000800 */
[----:B0-----:R-:W-:-:S05]  /*08d0*/  IMAD R21, R21, R24, RZ ;  /* 0x0000001815157224 */ /* 0x001fca00078e02ff */
[----:B------:R-:W-:Y:S01]  /*08e0*/  I2FP.F32.S32 R21, R21 ;  /* 0x0000001500157245 */ /* 0x000fe20000201400 */
[----:B-1----:R-:W-:-:S04]  /*08f0*/  IMAD R20, R20, R27, RZ ;  /* 0x0000001b14147224 */ /* 0x002fc800078e02ff */
[----:B------:R-:W-:Y:S01]  /*0900*/  FADD R21, R18, R21 ;  /* 0x0000001512157221 */ /* 0x000fe20000000000 */
[----:B------:R-:W-:Y:S01]  /*0910*/  I2FP.F32.S32 R20, R20 ;  /* 0x0000001400147245 */ /* 0x000fe20000201400 */
[----:B--2---:R-:W-:-:S04]  /*0920*/  IMAD R5, R22, R5, RZ ;  /* 0x0000000516057224 */ /* 0x004fc800078e02ff */
[----:B------:R-:W-:Y:S01]  /*0930*/  FADD R20, R21, R20 ;  /* 0x0000001415147221 */ /* 0x000fe20000000000 */
[----:B------:R-:W-:Y:S01]  /*0940*/  I2FP.F32.S32 R5, R5 ;  /* 0x0000000500057245 */ /* 0x000fe20000201400 */
[----:B---3--:R-:W-:-:S04]  /*0950*/  IMAD R3, R3, R2, RZ ;  /* 0x0000000203037224 */ /* 0x008fc800078e02ff */
[----:B------:R-:W-:Y:S01]  /*0960*/  FADD R5, R20, R5 ;  /* 0x0000000514057221 */ /* 0x000fe20000000000 */
[----:B------:R-:W-:-:S05]  /*0970*/  I2FP.F32.S32 R18, R3 ;  /* 0x0000000300127245 */ /* 0x000fca0000201400 */
[----:B------:R-:W-:-:S07]  /*0980*/  FADD R18, R5, R18 ;  /* 0x0000001205127221 */ /* 0x000fce0000000000 */
.L_x_20:
[----:B------:R-:W-:Y:S05]  /*0990*/  @!P2 BRA `(.L_x_19) ;  /* 0x0000000000a0a947 */ /* 0x000fea0003800000 */
[----:B------:R-:W-:Y:S02]  /*09a0*/  ISETP.NE.AND P1, PT, R25, 0x1, PT ;  /* 0x000000011900780c */ /* 0x000fe40003f25270 */
[----:B------:R-:W-:-:S04]  /*09b0*/  LOP3.LUT R2, R7, 0x1, RZ, 0xc0, !PT ;  /* 0x0000000107027812 */ /* 0x000fc800078ec0ff */
[----:B------:R-:W-:-:S07]  /*09c0*/  ISETP.NE.U32.AND P2, PT, R2, 0x1, PT ;  /* 0x000000010200780c */ /* 0x000fce0003f45070 */
[----:B------:R-:W-:Y:S06]  /*09d0*/  @!P1 BRA `(.L_x_21) ;  /* 0x0000000000549947 */ /* 0x000fec0003800000 */
[----:B------:R-:W1:Y:S01]  /*09e0*/  S2UR UR5, SR_CgaCtaId ;  /* 0x00000000000579c3 */ /* 0x000e620000008800 */
[----:B------:R-:W-:Y:S01]  /*09f0*/  UMOV UR4, 0x400 ;  /* 0x0000040000047882 */ /* 0x000fe20000000000 */
[C---:B------:R-:W-:Y:S01]  /*0a00*/  IMAD R3, R4.reuse, R7, R6 ;  /* 0x0000000704037224 */ /* 0x040fe200078e0206 */
[----:B------:R-:W-:Y:S01]  /*0a10*/  UIADD3 UR6, UPT, UPT, UR4, 0x1000, URZ ;  /* 0x0000100004067890 */ /* 0x000fe2000fffe0ff */
[----:B------:R-:W-:Y:S02]  /*0a20*/  IADD3 R2, PT, PT, R11, R4, RZ ;  /* 0x000000040b027210 */ /* 0x000fe40007ffe0ff */
[----:B------:R-:W-:Y:S01]  /*0a30*/  IADD3 R4, PT, PT, R4, 0x2, RZ ;  /* 0x0000000204047810 */ /* 0x000fe20007ffe0ff */
[----:B-1----:R-:W-:Y:S02]  /*0a40*/  ULEA UR6, UR5, UR6, 0x18 ;  /* 0x0000000605067291 */ /* 0x002fe4000f8ec0ff */
[----:B------:R-:W-:-:S04]  /*0a50*/  ULEA UR4, UR5, UR4, 0x18 ;  /* 0x0000000405047291 */ /* 0x000fc8000f8ec0ff */
[----:B0-----:R-:W-:Y:S02]  /*0a60*/  LEA R20, R3, UR6, 0x2 ;  /* 0x0000000603147c11 */ /* 0x001fe4000f8e10ff */
[----:B------:R-:W-:-:S03]  /*0a70*/  LEA R2, R2, UR4, 0x2 ;  /* 0x0000000402027c11 */ /* 0x000fc6000f8e10ff */
[----:B------:R-:W-:Y:S02]  /*0a80*/  IMAD R21, R7, 0x4, R20 ;  /* 0x0000000407157824 */ /* 0x000fe400078e0214 */
[----:B------:R-:W-:Y:S04]  /*0a90*/  LDS R3, [R2] ;  /* 0x0000000002037984 */ /* 0x000fe80000000800 */
[----:B------:R-:W0:Y:S04]  /*0aa0*/  LDS R20, [R20] ;  /* 0x0000000014147984 */ /* 0x000e280000000800 */
[----:B------:R-:W-:Y:S04]  /*0ab0*/  LDS R5, [R2+0x4] ;  /* 0x0000040002057984 */ /* 0x000fe80000000800 */
[----:B------:R-:W1:Y:S01]  /*0ac0*/  LDS R22, [R21] ;  /* 0x0000000015167984 */ /* 0x000e620000000800 */
[----:B0-----:R-:W-:-:S05]  /*0ad0*/  IMAD R3, R3, R20, RZ ;  /* 0x0000001403037224 */ /* 0x001fca00078e02ff */
[----:B------:R-:W-:Y:S01]  /*0ae0*/  I2FP.F32.S32 R3, R3 ;  /* 0x0000000300037245 */ /* 0x000fe20000201400 */
[----:B-1----:R-:W-:-:S04]  /*0af0*/  IMAD R5, R5, R22, RZ ;  /* 0x0000001605057224 */ /* 0x002fc800078e02ff */
[----:B------:R-:W-:Y:S01]  /*0b00*/  FADD R3, R18, R3 ;  /* 0x0000000312037221 */ /* 0x000fe20000000000 */
[----:B------:R-:W-:-:S05]  /*0b10*/  I2FP.F32.S32 R22, R5 ;  /* 0x0000000500167245 */ /* 0x000fca0000201400 */
[----:B------:R-:W-:-:S07]  /*0b20*/  FADD R18, R3, R22 ;  /* 0x0000001603127221 */ /* 0x000fce0000000000 */
.L_x_21:
[----:B------:R-:W-:Y:S05]  /*0b30*/  @P2 BRA `(.L_x_19) ;  /* 0x0000000000382947 */ /* 0x000fea0003800000 */
[----:B------:R-:W1:Y:S01]  /*0b40*/  S2UR UR5, SR_CgaCtaId ;  /* 0x00000000000579c3 */ /* 0x000e620000008800 */
[----:B------:R-:W-:Y:S01]  /*0b50*/  UMOV UR4, 0x400 ;  /* 0x0000040000047882 */ /* 0x000fe20000000000 */
[----:B------:R-:W-:Y:S01]  /*0b60*/  IMAD.IADD R2, R11, 0x1, R4 ;  /* 0x000000010b027824 */ /* 0x000fe200078e0204 */
[----:B------:R-:W-:Y:S01]  /*0b70*/  UIADD3 UR6, UPT, UPT, UR4, 0x1000, URZ ;  /* 0x0000100004067890 */ /* 0x000fe2000fffe0ff */
[----:B------:R-:W-:Y:S01]  /*0b80*/  IMAD R3, R7, R4, R6 ;  /* 0x0000000407037224 */ /* 0x000fe200078e0206 */
[----:B-1----:R-:W-:Y:S02]  /*0b90*/  ULEA UR4, UR5, UR4, 0x18 ;  /* 0x0000000405047291 */ /* 0x002fe4000f8ec0ff */
[----:B------:R-:W-:-:S04]  /*0ba0*/  ULEA UR6, UR5, UR6, 0x18 ;  /* 0x0000000605067291 */ /* 0x000fc8000f8ec0ff */
[----:B------:R-:W-:Y:S02]  /*0bb0*/  LEA R2, R2, UR4, 0x2 ;  /* 0x0000000402027c11 */ /* 0x000fe4000f8e10ff */
[----:B------:R-:W-:-:S04]  /*0bc0*/  LEA R3, R3, UR6, 0x2 ;  /* 0x0000000603037c11 */ /* 0x000fc8000f8e10ff */
[----:B------:R-:W-:Y:S04]  /*0bd0*/  LDS R2, [R2] ;  /* 0x0000000002027984 */ /* 0x000fe80000000800 */
[----:B------:R-:W1:Y:S02]  /*0be0*/  LDS R3, [R3] ;  /* 0x0000000003037984 */ /* 0x000e640000000800 */
[----:B-1----:R-:W-:-:S05]  /*0bf0*/  IMAD R4, R2, R3, RZ ;  /* 0x0000000302047224 */ /* 0x002fca00078e02ff */
[----:B------:R-:W-:-:S05]  /*0c00*/  I2FP.F32.S32 R5, R4 ;  /* 0x0000000400057245 */ /* 0x000fca0000201400 */
[----:B------:R-:W-:-:S07]  /*0c10*/  FADD R18, R18, R5 ;  /* 0x0000000512127221 */ /* 0x000fce0000000000 */
.L_x_19:
[----:B------:R-:W-:Y:S06]  /*0c20*/  BAR.SYNC.DEFER_BLOCKING 0x0 ;  /* 0x0000000000007b1d */ /* 0x000fec0000010000 */
[----:B------:R-:W-:Y:S05]  /*0c30*/  @!P0 BRA `(.L_x_22) ;  /* 0xfffffff400808947 */ /* 0x000fea000383ffff */
.L_x_16:
[----:B------:R-:W1:Y:S01]  /*0c40*/  LDCU UR4, c[0x0][0x398] ;  /* 0x00007300ff0477ac */ /* 0x000e620008000800 */
[----:B------:R-:W-:-:S04]  /*0c50*/  ISETP.GE.AND P0, PT, R8, UR7, PT ;  /* 0x0000000708007c0c */ /* 0x000fc8000bf06270 */
[----:B-1----:R-:W-:-:S13]  /*0c60*/  ISETP.GE.OR P0, PT, R9, UR4, P0 ;  /* 0x0000000409007c0c */ /* 0x002fda0008706670 */
[----:B------:R-:W-:Y:S05]  /*0c70*/  @P0 EXIT ;  /* 0x000000000000094d */ /* 0x000fea0003800000 */
[----:B------:R-:W1:Y:S01]  /*0c80*/  LDC.64 R2, c[0x0][0x390] ;  /* 0x0000e400ff027b82 */ /* 0x000e620000000a00 */
[----:B------:R-:W-:-:S04]  /*0c90*/  IMAD R9, R9, UR7, R8 ;  /* 0x0000000709097c24 */ /* 0x000fc8000f8e0208 */
[----:B-1----:R-:W-:-:S05]  /*0ca0*/  IMAD.WIDE R2, R9, 0x4, R2 ;  /* 0x0000000409027825 */ /* 0x002fca00078e0202 */
[----:B------:R-:W-:Y:S01]  /*0cb0*/  STG.E desc[UR8][R2.64], R18 ;  /* 0x0000001202007986 */ /* 0x000fe2000c101908 */
[----:B------:R-:W-:Y:S05]  /*0cc0*/  EXIT ;  /* 0x000000000000794d */ /* 0x000fea0003800000 */
.L_x_23:
        /* <DEDUP_REMOVED lines=11> */
.L_x_26:


//--------------------- .nv.shared._Z13cudaMatrixMulIhEvPT_S1_S1_iii --------------------------
	.section	.nv.shared._Z13cudaMatrixMulIhEvPT_S1_S1_iii,"aw",@nobits
	.sectionflags	@""
	.align	4
.nv.shared._Z13cudaMatrixMulIhEvPT_S1_S1_iii:
	.zero		9216


//--------------------- .nv.shared.reserved.0     --------------------------
	.section	.nv.shared.reserved.0,"aw",@nobits
	.weak		__nv_reservedSMEM_offset_0_alias
	.size		__nv_reservedSMEM_offset_0_alias, 0, 64
	.other		__nv_reservedSMEM_offset_0_alias,@"STO_CUDA_RESERVED_SHARED STV_DEFAULT"
__nv_reservedSMEM_offset_0_alias:
	.zero		0
	.zero		64


//--------------------- .nv.shared._Z13cudaMatrixMulIiEvPT_S1_S1_iii --------------------------
	.section	.nv.shared._Z13cudaMatrixMulIiEvPT_S1_S1_iii,"aw",@nobits
	.sectionflags	@""
	.align	4
.nv.shared._Z13cudaMatrixMulIiEvPT_S1_S1_iii:
	.zero		9216


//--------------------- .nv.shared._Z13cudaMatrixMulIfEvPT_S1_S1_iii --------------------------
	.section	.nv.shared._Z13cudaMatrixMulIfEvPT_S1_S1_iii,"aw",@nobits
	.sectionflags	@""
	.align	4
.nv.shared._Z13cudaMatrixMulIfEvPT_S1_S1_iii:
	.zero		9216


//--------------------- .nv.constant0._Z13cudaMatrixMulIhEvPT_S1_S1_iii --------------------------
	.section	.nv.constant0._Z13cudaMatrixMulIhEvPT_S1_S1_iii,"a",@progbits
	.sectionflags	@""
	.align	4
.nv.constant0._Z13cudaMatrixMulIhEvPT_S1_S1_iii:
	.zero		932


//--------------------- .nv.constant0._Z13cudaMatrixMulIiEvPT_S1_S1_iii --------------------------
	.section	.nv.constant0._Z13cudaMatrixMulIiEvPT_S1_S1_iii,"a",@progbits
	.sectionflags	@""
	.align	4
.nv.constant0._Z13cudaMatrixMulIiEvPT_S1_S1_iii:
	.zero		932


//--------------------- .nv.constant0._Z13cudaMatrixMulIfEvPT_S1_S1_iii --------------------------
	.section	.nv.constant0._Z13cudaMatrixMulIfEvPT_S1_S1_iii,"a",@progbits
	.sectionflags	@""
	.align	4
.nv.constant0._Z13cudaMatrixMulIfEvPT_S1_S1_iii:
	.zero		932


//--------------------- SYMBOLS --------------------------

	.type		.nv.reservedSmem.offset0,@object
	.size		.nv.reservedSmem.offset0,0x4
	.type		.nv.reservedSmem.cap,@object
	.size		.nv.reservedSmem.cap,0x4
